	.target	sm_100a

	.elftype	@"ET_EXEC"


//--------------------- .note.nv.tkinfo           --------------------------
	.section	.note.nv.tkinfo,"",@"SHT_NOTE"
	.sectionflags	@"SHF_NOTE_NV_TKINFO"
	.tkinfo
        /*0018*/ 	.word	0x00000002
        /*0030*/ 	.string	""
        /*0030*/ 	.string	"ptxas"
        /*0030*/ 	.string	"Cuda compilation tools, release 13.0, V13.0.88"
        /*0030*/ 	.string	"Build cuda_13.0.r13.0/compiler.36424714_0"
        /*0030*/ 	.string	"-arch sm_100a -m 64 "



//--------------------- .note.nv.cuinfo           --------------------------
	.section	.note.nv.cuinfo,"",@"SHT_NOTE"
	.sectionflags	@"SHF_NOTE_NV_CUINFO"
        /*0018*/ 	.short	0x0002
        /*001a*/ 	.short	0x0064
        /*001c*/ 	.short	0x0082
	.zero		2


//--------------------- .nv.info                  --------------------------
	.section	.nv.info,"",@"SHT_CUDA_INFO"
	.align	4


	//----- nvinfo : EIATTR_REGCOUNT
	.align		4
        /*0000*/ 	.byte	0x04, 0x2f
        /*0002*/ 	.short	(.L_20 - .L_19)
	.align		4
.L_19:
        /*0004*/ 	.word	index@(_ZN7cutlass13device_kernelINS_4gemm6kernel13GemmUniversalIN4cute5tupleIJiiiiEEENS1_10collective13CollectiveMmaINS1_35MainloopSm100TmaUmmaWarpSpecializedILi14ELi2ELi2ENS5_IJNS4_1CILi1EEENSA_ILi2EEESB_EEEEENS5_IJNSA_ILi128EEENSA_ILi256EEENSA_ILi32EEEEEENS_12float_e5m2_tENS5_IJlSB_lEEESJ_SK_NS4_8TiledMMAINS4_8MMA_AtomIJNS4_10MMA_TraitsINS4_19SM100_MMA_F8F6F4_SSEJSJ_SJ_fSF_SG_NS4_17integral_constantINS4_4UMMA5MajorELSR_0EEESS_NSP_INSQ_7ScaleInELST_0EEESU_EEEEEENS4_6LayoutINS5_IJSB_SB_SB_EEENS5_IJNSA_ILi0EEESZ_SZ_EEEEENS5_IJNS4_10UnderscoreES12_S12_EEEEENS4_23SM90_TMA_LOAD_MULTICASTENS4_14ComposedLayoutINS4_7SwizzleILi1ELi4ELi3EEENS4_18smem_ptr_flag_bitsILi8EEENSX_INS5_IJNSA_ILi8EEESH_EEENS5_IJSH_SB_EEEEEEEvNS4_8identityENS4_13SM90_TMA_LOADES1F_vS1G_EENS_8epilogue10collective18CollectiveEpilogueINS1J_23Sm100TmaWarpSpecializedILi4ELi2ELi64ELb0ELb0EEEJSI_NS5_IJNSX_ISF_SB_EENSX_INSA_ILi64EEESB_EEEEESJ_SK_SJ_SK_NS1J_6fusion15FusionCallbacksIS1N_NS1S_17LinearCombinationISJ_fSJ_fLNS_15FloatRoundStyleE2EEESI_S1R_JEEENS4_5SM1004TMEM4LOAD26SM100_TMEM_LOAD_32dp32b64xES1H_NS16_INS17_ILi2ELi4ELi3EEES1A_NSX_INS5_IJS1B_S1P_EEENS5_IJS1P_SB_EEEEEEENS4_39AutoVectorizingCopyWithAssumedAlignmentILi128EEENS4_14SM90_TMA_STOREES26_S28_S28_EEEvvEEEEvNT_6ParamsE)
        /*0008*/ 	.word	0x000000ce


	//----- nvinfo : EIATTR_FRAME_SIZE
	.align		4
.L_20:
        /*000c*/ 	.byte	0x04, 0x11
        /*000e*/ 	.short	(.L_22 - .L_21)
	.align		4
.L_21:
        /*0010*/ 	.word	index@($__internal_2_$__cuda_sm10x_tcgen05_guardrail_trap_unallocated_columns_being_dealloced)
        /*0014*/ 	.word	0x00000000


	//----- nvinfo : EIATTR_FRAME_SIZE
	.align		4
.L_22:
        /*0018*/ 	.byte	0x04, 0x11
        /*001a*/ 	.short	(.L_24 - .L_23)
	.align		4
.L_23:
        /*001c*/ 	.word	index@($__internal_1_$__cuda_sm10x_tcgen05_guardrail_trap_phase_invalid_during_alloc)
        /*0020*/ 	.word	0x00000000


	//----- nvinfo : EIATTR_FRAME_SIZE
	.align		4
.L_24:
        /*0024*/ 	.byte	0x04, 0x11
        /*0026*/ 	.short	(.L_26 - .L_25)
	.align		4
.L_25:
        /*0028*/ 	.word	index@($__internal_0_$__cuda_sm10x_tcgen05_guardrail_trap_col_being_dealloced_not_returned_by_alloc)
        /*002c*/ 	.word	0x00000000


	//----- nvinfo : EIATTR_FRAME_SIZE
	.align		4
.L_26:
        /*0030*/ 	.byte	0x04, 0x11
        /*0032*/ 	.short	(.L_28 - .L_27)
	.align		4
.L_27:
        /*0034*/ 	.word	index@(_ZN7cutlass13device_kernelINS_4gemm6kernel13GemmUniversalIN4cute5tupleIJiiiiEEENS1_10collective13CollectiveMmaINS1_35MainloopSm100TmaUmmaWarpSpecializedILi14ELi2ELi2ENS5_IJNS4_1CILi1EEENSA_ILi2EEESB_EEEEENS5_IJNSA_ILi128EEENSA_ILi256EEENSA_ILi32EEEEEENS_12float_e5m2_tENS5_IJlSB_lEEESJ_SK_NS4_8TiledMMAINS4_8MMA_AtomIJNS4_10MMA_TraitsINS4_19SM100_MMA_F8F6F4_SSEJSJ_SJ_fSF_SG_NS4_17integral_constantINS4_4UMMA5MajorELSR_0EEESS_NSP_INSQ_7ScaleInELST_0EEESU_EEEEEENS4_6LayoutINS5_IJSB_SB_SB_EEENS5_IJNSA_ILi0EEESZ_SZ_EEEEENS5_IJNS4_10UnderscoreES12_S12_EEEEENS4_23SM90_TMA_LOAD_MULTICASTENS4_14ComposedLayoutINS4_7SwizzleILi1ELi4ELi3EEENS4_18smem_ptr_flag_bitsILi8EEENSX_INS5_IJNSA_ILi8EEESH_EEENS5_IJSH_SB_EEEEEEEvNS4_8identityENS4_13SM90_TMA_LOADES1F_vS1G_EENS_8epilogue10collective18CollectiveEpilogueINS1J_23Sm100TmaWarpSpecializedILi4ELi2ELi64ELb0ELb0EEEJSI_NS5_IJNSX_ISF_SB_EENSX_INSA_ILi64EEESB_EEEEESJ_SK_SJ_SK_NS1J_6fusion15FusionCallbacksIS1N_NS1S_17LinearCombinationISJ_fSJ_fLNS_15FloatRoundStyleE2EEESI_S1R_JEEENS4_5SM1004TMEM4LOAD26SM100_TMEM_LOAD_32dp32b64xES1H_NS16_INS17_ILi2ELi4ELi3EEES1A_NSX_INS5_IJS1B_S1P_EEENS5_IJS1P_SB_EEEEEEENS4_39AutoVectorizingCopyWithAssumedAlignmentILi128EEENS4_14SM90_TMA_STOREES26_S28_S28_EEEvvEEEEvNT_6ParamsE)
        /*0038*/ 	.word	0x00000000


	//----- nvinfo : EIATTR_MIN_STACK_SIZE
	.align		4
.L_28:
        /*003c*/ 	.byte	0x04, 0x12
        /*003e*/ 	.short	(.L_30 - .L_29)
	.align		4
.L_29:
        /*0040*/ 	.word	index@(_ZN7cutlass13device_kernelINS_4gemm6kernel13GemmUniversalIN4cute5tupleIJiiiiEEENS1_10collective13CollectiveMmaINS1_35MainloopSm100TmaUmmaWarpSpecializedILi14ELi2ELi2ENS5_IJNS4_1CILi1EEENSA_ILi2EEESB_EEEEENS5_IJNSA_ILi128EEENSA_ILi256EEENSA_ILi32EEEEEENS_12float_e5m2_tENS5_IJlSB_lEEESJ_SK_NS4_8TiledMMAINS4_8MMA_AtomIJNS4_10MMA_TraitsINS4_19SM100_MMA_F8F6F4_SSEJSJ_SJ_fSF_SG_NS4_17integral_constantINS4_4UMMA5MajorELSR_0EEESS_NSP_INSQ_7ScaleInELST_0EEESU_EEEEEENS4_6LayoutINS5_IJSB_SB_SB_EEENS5_IJNSA_ILi0EEESZ_SZ_EEEEENS5_IJNS4_10UnderscoreES12_S12_EEEEENS4_23SM90_TMA_LOAD_MULTICASTENS4_14ComposedLayoutINS4_7SwizzleILi1ELi4ELi3EEENS4_18smem_ptr_flag_bitsILi8EEENSX_INS5_IJNSA_ILi8EEESH_EEENS5_IJSH_SB_EEEEEEEvNS4_8identityENS4_13SM90_TMA_LOADES1F_vS1G_EENS_8epilogue10collective18CollectiveEpilogueINS1J_23Sm100TmaWarpSpecializedILi4ELi2ELi64ELb0ELb0EEEJSI_NS5_IJNSX_ISF_SB_EENSX_INSA_ILi64EEESB_EEEEESJ_SK_SJ_SK_NS1J_6fusion15FusionCallbacksIS1N_NS1S_17LinearCombinationISJ_fSJ_fLNS_15FloatRoundStyleE2EEESI_S1R_JEEENS4_5SM1004TMEM4LOAD26SM100_TMEM_LOAD_32dp32b64xES1H_NS16_INS17_ILi2ELi4ELi3EEES1A_NSX_INS5_IJS1B_S1P_EEENS5_IJS1P_SB_EEEEEEENS4_39AutoVectorizingCopyWithAssumedAlignmentILi128EEENS4_14SM90_TMA_STOREES26_S28_S28_EEEvvEEEEvNT_6ParamsE)
        /*0044*/ 	.word	0x00000000
.L_30:


//--------------------- .nv.compat                --------------------------
	.section	.nv.compat,"",@"SHT_CUDA_COMPAT_INFO"
	.align	4
        /*0000*/ 	.byte	0x02, 0x09, 0x01, 0x00, 0x02, 0x02, 0x02, 0x00, 0x02, 0x05, 0x05, 0x00, 0x03, 0x07, 0x01, 0x01
        /*0010*/ 	.byte	0x02, 0x03, 0x01, 0x00, 0x02, 0x06, 0x01, 0x00, 0x04, 0x0b, 0x08, 0x00, 0x09, 0x00, 0x00, 0x00
        /*0020*/ 	.byte	0x00, 0x00, 0x00, 0x00


//--------------------- .nv.info._ZN7cutlass13device_kernelINS_4gemm6kernel13GemmUniversalIN4cute5tupleIJiiiiEEENS1_10collective13CollectiveMmaINS1_35MainloopSm100TmaUmmaWarpSpecializedILi14ELi2ELi2ENS5_IJNS4_1CILi1EEENSA_ILi2EEESB_EEEEENS5_IJNSA_ILi128EEENSA_ILi256EEENSA_ILi32EEEEEENS_12float_e5m2_tENS5_IJlSB_lEEESJ_SK_NS4_8TiledMMAINS4_8MMA_AtomIJNS4_10MMA_TraitsINS4_19SM100_MMA_F8F6F4_SSEJSJ_SJ_fSF_SG_NS4_17integral_constantINS4_4UMMA5MajorELSR_0EEESS_NSP_INSQ_7ScaleInELST_0EEESU_EEEEEENS4_6LayoutINS5_IJSB_SB_SB_EEENS5_IJNSA_ILi0EEESZ_SZ_EEEEENS5_IJNS4_10UnderscoreES12_S12_EEEEENS4_23SM90_TMA_LOAD_MULTICASTENS4_14ComposedLayoutINS4_7SwizzleILi1ELi4ELi3EEENS4_18smem_ptr_flag_bitsILi8EEENSX_INS5_IJNSA_ILi8EEESH_EEENS5_IJSH_SB_EEEEEEEvNS4_8identityENS4_13SM90_TMA_LOADES1F_vS1G_EENS_8epilogue10collective18CollectiveEpilogueINS1J_23Sm100TmaWarpSpecializedILi4ELi2ELi64ELb0ELb0EEEJSI_NS5_IJNSX_ISF_SB_EENSX_INSA_ILi64EEESB_EEEEESJ_SK_SJ_SK_NS1J_6fusion15FusionCallbacksIS1N_NS1S_17LinearCombinationISJ_fSJ_fLNS_15FloatRoundStyleE2EEESI_S1R_JEEENS4_5SM1004TMEM4LOAD26SM100_TMEM_LOAD_32dp32b64xES1H_NS16_INS17_ILi2ELi4ELi3EEES1A_NSX_INS5_IJS1B_S1P_EEENS5_IJS1P_SB_EEEEEEENS4_39AutoVectorizingCopyWithAssumedAlignmentILi128EEENS4_14SM90_TMA_STOREES26_S28_S28_EEEvvEEEEvNT_6ParamsE --------------------------
	.section	.nv.info._ZN7cutlass13device_kernelINS_4gemm6kernel13GemmUniversalIN4cute5tupleIJiiiiEEENS1_10collective13CollectiveMmaINS1_35MainloopSm100TmaUmmaWarpSpecializedILi14ELi2ELi2ENS5_IJNS4_1CILi1EEENSA_ILi2EEESB_EEEEENS5_IJNSA_ILi128EEENSA_ILi256EEENSA_ILi32EEEEEENS_12float_e5m2_tENS5_IJlSB_lEEESJ_SK_NS4_8TiledMMAINS4_8MMA_AtomIJNS4_10MMA_TraitsINS4_19SM100_MMA_F8F6F4_SSEJSJ_SJ_fSF_SG_NS4_17integral_constantINS4_4UMMA5MajorELSR_0EEESS_NSP_INSQ_7ScaleInELST_0EEESU_EEEEEENS4_6LayoutINS5_IJSB_SB_SB_EEENS5_IJNSA_ILi0EEESZ_SZ_EEEEENS5_IJNS4_10UnderscoreES12_S12_EEEEENS4_23SM90_TMA_LOAD_MULTICASTENS4_14ComposedLayoutINS4_7SwizzleILi1ELi4ELi3EEENS4_18smem_ptr_flag_bitsILi8EEENSX_INS5_IJNSA_ILi8EEESH_EEENS5_IJSH_SB_EEEEEEEvNS4_8identityENS4_13SM90_TMA_LOADES1F_vS1G_EENS_8epilogue10collective18CollectiveEpilogueINS1J_23Sm100TmaWarpSpecializedILi4ELi2ELi64ELb0ELb0EEEJSI_NS5_IJNSX_ISF_SB_EENSX_INSA_ILi64EEESB_EEEEESJ_SK_SJ_SK_NS1J_6fusion15FusionCallbacksIS1N_NS1S_17LinearCombinationISJ_fSJ_fLNS_15FloatRoundStyleE2EEESI_S1R_JEEENS4_5SM1004TMEM4LOAD26SM100_TMEM_LOAD_32dp32b64xES1H_NS16_INS17_ILi2ELi4ELi3EEES1A_NSX_INS5_IJS1B_S1P_EEENS5_IJS1P_SB_EEEEEEENS4_39AutoVectorizingCopyWithAssumedAlignmentILi128EEENS4_14SM90_TMA_STOREES26_S28_S28_EEEvvEEEEvNT_6ParamsE,"",@"SHT_CUDA_INFO"
	.sectionflags	@""
	.align	4


	//----- nvinfo : EIATTR_CUDA_API_VERSION
	.align		4
        /*0000*/ 	.byte	0x04, 0x37
        /*0002*/ 	.short	(.L_32 - .L_31)
.L_31:
        /*0004*/ 	.word	0x00000082


	//----- nvinfo : EIATTR_KPARAM_INFO
	.align		4
.L_32:
        /*0008*/ 	.byte	0x04, 0x17
        /*000a*/ 	.short	(.L_34 - .L_33)
.L_33:
        /*000c*/ 	.word	0x00000000
        /*0010*/ 	.short	0x0000
        /*0012*/ 	.short	0x0000
        /*0014*/ 	.byte	0x00, 0xf0, 0x01, 0x20


	//----- nvinfo : EIATTR_AT_ENTRY_FRAGMENTS
	.align		4
.L_34:
        /*0018*/ 	.byte	0x04, 0x4f
        /*001a*/ 	.short	(.L_36 - .L_35)


	//   ....[0]....
.L_35:
        /*001c*/ 	.word	0x00000006


	//----- nvinfo : EIATTR_RESERVED_SMEM_USED
	.align		4
.L_36:
        /*0020*/ 	.byte	0x01, 0x41
	.zero		2


	//----- nvinfo : EIATTR_SPARSE_MMA_MASK
	.align		4
        /*0024*/ 	.byte	0x03, 0x50
        /*0026*/ 	.short	0x0000


	//----- nvinfo : EIATTR_TCGEN05_1CTA_USED
	.align		4
        /*0028*/ 	.byte	0x01, 0x51
	.zero		2


	//----- nvinfo : EIATTR_MAXREG_COUNT
	.align		4
        /*002c*/ 	.byte	0x03, 0x1b
        /*002e*/ 	.short	0x00ff


	//----- nvinfo : EIATTR_NUM_BARRIERS
	.align		4
        /*0030*/ 	.byte	0x02, 0x4c
        /*0032*/ 	.byte	0x07
	.zero		1


	//----- nvinfo : EIATTR_EXTERNS
	.align		4
        /*0034*/ 	.byte	0x04, 0x0f
        /*0036*/ 	.short	(.L_38 - .L_37)


	//   ....[0]....
	.align		4
.L_37:
        /*0038*/ 	.word	index@(__assertfail)


	//----- nvinfo : EIATTR_MERCURY_ISA_VERSION
	.align		4
.L_38:
        /*003c*/ 	.byte	0x03, 0x5f
        /*003e*/ 	.short	0x0101


	//----- nvinfo : EIATTR_INT_WARP_WIDE_INSTR_OFFSETS
	.align		4
        /*0040*/ 	.byte	0x04, 0x31
        /*0042*/ 	.short	(.L_40 - .L_39)


	//   ....[0]....
.L_39:
        /*0044*/ 	.word	0x000040f0


	//   ....[1]....
        /*0048*/ 	.word	0x00004110


	//   ....[2]....
        /*004c*/ 	.word	0x00004140


	//   ....[3]....
        /*0050*/ 	.word	0x00004cc0


	//   ....[4]....
        /*0054*/ 	.word	0x00004d30


	//   ....[5]....
        /*0058*/ 	.word	0x00004e00


	//   ....[6]....
        /*005c*/ 	.word	0x00004e80


	//   ....[7]....
        /*0060*/ 	.word	0x00004f70


	//   ....[8]....
        /*0064*/ 	.word	0x00004ff0


	//   ....[9]....
        /*0068*/ 	.word	0x000050d0


	//   ....[10]....
        /*006c*/ 	.word	0x00005180


	//----- nvinfo : EIATTR_COOP_GROUP_MASK_REGIDS
	.align		4
.L_40:
        /*0070*/ 	.byte	0x04, 0x29
        /*0072*/ 	.short	(.L_42 - .L_41)


	//   ....[0]....
.L_41:
        /*0074*/ 	.word	0xffffffff


	//   ....[1]....
        /*0078*/ 	.word	0xffffffff


	//   ....[2]....
        /*007c*/ 	.word	0xffffffff


	//   ....[3]....
        /*0080*/ 	.word	0xffffffff


	//   ....[4]....
        /*0084*/ 	.word	0xffffffff


	//   ....[5]....
        /*0088*/ 	.word	0xffffffff


	//   ....[6]....
        /*008c*/ 	.word	0xffffffff


	//   ....[7]....
        /*0090*/ 	.word	0xffffffff


	//   ....[8]....
        /*0094*/ 	.word	0xffffffff


	//   ....[9]....
        /*0098*/ 	.word	0xffffffff


	//   ....[10]....
        /*009c*/ 	.word	0xffffffff


	//   ....[11]....
        /*00a0*/ 	.word	0xffffffff


	//   ....[12]....
        /*00a4*/ 	.word	0xffffffff


	//   ....[13]....
        /*00a8*/ 	.word	0xffffffff


	//----- nvinfo : EIATTR_COOP_GROUP_INSTR_OFFSETS
	.align		4
.L_42:
        /*00ac*/ 	.byte	0x04, 0x28
        /*00ae*/ 	.short	(.L_44 - .L_43)


	//   ....[0]....
.L_43:
        /*00b0*/ 	.word	0x00000080


	//   ....[1]....
        /*00b4*/ 	.word	0x000004f0


	//   ....[2]....
        /*00b8*/ 	.word	0x00000810


	//   ....[3]....
        /*00bc*/ 	.word	0x000009b0


	//   ....[4]....
        /*00c0*/ 	.word	0x00000ab0


	//   ....[5]....
        /*00c4*/ 	.word	0x00000c20


	//   ....[6]....
        /*00c8*/ 	.word	0x00000d80


	//   ....[7]....
        /*00cc*/ 	.word	0x00000f30


	//   ....[8]....
        /*00d0*/ 	.word	0x00002130


	//   ....[9]....
        /*00d4*/ 	.word	0x000035b0


	//   ....[10]....
        /*00d8*/ 	.word	0x000037c0


	//   ....[11]....
        /*00dc*/ 	.word	0x000037f0


	//   ....[12]....
        /*00e0*/ 	.word	0x00003fd0


	//   ....[13]....
        /*00e4*/ 	.word	0x00004200


	//----- nvinfo : EIATTR_VRC_CTA_INIT_COUNT
	.align		4
.L_44:
        /*00e8*/ 	.byte	0x02, 0x4a
        /*00ea*/ 	.byte	0x80
	.zero		1


	//----- nvinfo : EIATTR_SYSCALL_OFFSETS
	.align		4
        /*00ec*/ 	.byte	0x04, 0x46
        /*00ee*/ 	.short	(.L_46 - .L_45)


	//   ....[0]....
.L_45:
        /*00f0*/ 	.word	0x00005e00


	//   ....[1]....
        /*00f4*/ 	.word	0x00005f40


	//   ....[2]....
        /*00f8*/ 	.word	0x000067d0


	//   ....[3]....
        /*00fc*/ 	.word	0x00007df0


	//   ....[4]....
        /*0100*/ 	.word	0x000093a0


	//   ....[5]....
        /*0104*/ 	.word	0x0000a970


	//----- nvinfo : EIATTR_MBARRIER_INSTR_OFFSETS
	.align		4
.L_46:
        /*0108*/ 	.byte	0x04, 0x39
        /*010a*/ 	.short	(.L_48 - .L_47)


	//   ....[0]....
.L_47:
        /*010c*/ 	.word	0x00000630
        /*0110*/ 	.word	0x000000ff
        /*0114*/ 	.word	0x00000000
        /*0118*/ 	.short	0x0100
        /*011a*/ 	.byte	0x04
	.zero		1


	//   ....[1]....
        /*011c*/ 	.word	0x00000640
        /*0120*/ 	.word	0x000000ff
        /*0124*/ 	.word	0x00000070
        /*0128*/ 	.short	0x0100
        /*012a*/ 	.byte	0x04
	.zero		1


	//   ....[2]....
        /*012c*/ 	.word	0x00000650
        /*0130*/ 	.word	0x000000ff
        /*0134*/ 	.word	0x00000008
        /*0138*/ 	.short	0x0100
        /*013a*/ 	.byte	0x04
	.zero		1


	//   ....[3]....
        /*013c*/ 	.word	0x00000660
        /*0140*/ 	.word	0x000000ff
        /*0144*/ 	.word	0x00000078
        /*0148*/ 	.short	0x0100
        /*014a*/ 	.byte	0x04
	.zero		1


	//   ....[4]....
        /*014c*/ 	.word	0x00000670
        /*0150*/ 	.word	0x000000ff
        /*0154*/ 	.word	0x00000010
        /*0158*/ 	.short	0x0100
        /*015a*/ 	.byte	0x04
	.zero		1


	//   ....[5]....
        /*015c*/ 	.word	0x00000680
        /*0160*/ 	.word	0x000000ff
        /*0164*/ 	.word	0x00000080
        /*0168*/ 	.short	0x0100
        /*016a*/ 	.byte	0x04
	.zero		1


	//   ....[6]....
        /*016c*/ 	.word	0x00000690
        /*0170*/ 	.word	0x000000ff
        /*0174*/ 	.word	0x00000018
        /*0178*/ 	.short	0x0100
        /*017a*/ 	.byte	0x04
	.zero		1


	//   ....[7]....
        /*017c*/ 	.word	0x000006a0
        /*0180*/ 	.word	0x000000ff
        /*0184*/ 	.word	0x00000088
        /*0188*/ 	.short	0x0100
        /*018a*/ 	.byte	0x04
	.zero		1


	//   ....[8]....
        /*018c*/ 	.word	0x000006b0
        /*0190*/ 	.word	0x000000ff
        /*0194*/ 	.word	0x00000020
        /*0198*/ 	.short	0x0100
        /*019a*/ 	.byte	0x04
	.zero		1


	//   ....[9]....
        /*019c*/ 	.word	0x000006c0
        /*01a0*/ 	.word	0x000000ff
        /*01a4*/ 	.word	0x00000090
        /*01a8*/ 	.short	0x0100
        /*01aa*/ 	.byte	0x04
	.zero		1


	//   ....[10]....
        /*01ac*/ 	.word	0x000006d0
        /*01b0*/ 	.word	0x000000ff
        /*01b4*/ 	.word	0x00000028
        /*01b8*/ 	.short	0x0100
        /*01ba*/ 	.byte	0x04
	.zero		1


	//   ....[11]....
        /*01bc*/ 	.word	0x000006e0
        /*01c0*/ 	.word	0x000000ff
        /*01c4*/ 	.word	0x00000098
        /*01c8*/ 	.short	0x0100
        /*01ca*/ 	.byte	0x04
	.zero		1


	//   ....[12]....
        /*01cc*/ 	.word	0x000006f0
        /*01d0*/ 	.word	0x000000ff
        /*01d4*/ 	.word	0x00000030
        /*01d8*/ 	.short	0x0100
        /*01da*/ 	.byte	0x04
	.zero		1


	//   ....[13]....
        /*01dc*/ 	.word	0x00000700
        /*01e0*/ 	.word	0x000000ff
        /*01e4*/ 	.word	0x000000a0
        /*01e8*/ 	.short	0x0100
        /*01ea*/ 	.byte	0x04
	.zero		1


	//   ....[14]....
        /*01ec*/ 	.word	0x00000710
        /*01f0*/ 	.word	0x000000ff
        /*01f4*/ 	.word	0x00000038
        /*01f8*/ 	.short	0x0100
        /*01fa*/ 	.byte	0x04
	.zero		1


	//   ....[15]....
        /*01fc*/ 	.word	0x00000720
        /*0200*/ 	.word	0x000000ff
        /*0204*/ 	.word	0x000000a8
        /*0208*/ 	.short	0x0100
        /*020a*/ 	.byte	0x04
	.zero		1


	//   ....[16]....
        /*020c*/ 	.word	0x00000730
        /*0210*/ 	.word	0x000000ff
        /*0214*/ 	.word	0x00000040
        /*0218*/ 	.short	0x0100
        /*021a*/ 	.byte	0x04
	.zero		1


	//   ....[17]....
        /*021c*/ 	.word	0x00000740
        /*0220*/ 	.word	0x000000ff
        /*0224*/ 	.word	0x000000b0
        /*0228*/ 	.short	0x0100
        /*022a*/ 	.byte	0x04
	.zero		1


	//   ....[18]....
        /*022c*/ 	.word	0x00000750
        /*0230*/ 	.word	0x000000ff
        /*0234*/ 	.word	0x00000048
        /*0238*/ 	.short	0x0100
        /*023a*/ 	.byte	0x04
	.zero		1


	//   ....[19]....
        /*023c*/ 	.word	0x00000760
        /*0240*/ 	.word	0x000000ff
        /*0244*/ 	.word	0x000000b8
        /*0248*/ 	.short	0x0100
        /*024a*/ 	.byte	0x04
	.zero		1


	//   ....[20]....
        /*024c*/ 	.word	0x00000770
        /*0250*/ 	.word	0x000000ff
        /*0254*/ 	.word	0x00000050
        /*0258*/ 	.short	0x0100
        /*025a*/ 	.byte	0x04
	.zero		1


	//   ....[21]....
        /*025c*/ 	.word	0x00000780
        /*0260*/ 	.word	0x000000ff
        /*0264*/ 	.word	0x000000c0
        /*0268*/ 	.short	0x0100
        /*026a*/ 	.byte	0x04
	.zero		1


	//   ....[22]....
        /*026c*/ 	.word	0x00000790
        /*0270*/ 	.word	0x000000ff
        /*0274*/ 	.word	0x00000058
        /*0278*/ 	.short	0x0100
        /*027a*/ 	.byte	0x04
	.zero		1


	//   ....[23]....
        /*027c*/ 	.word	0x000007a0
        /*0280*/ 	.word	0x000000ff
        /*0284*/ 	.word	0x000000c8
        /*0288*/ 	.short	0x0100
        /*028a*/ 	.byte	0x04
	.zero		1


	//   ....[24]....
        /*028c*/ 	.word	0x000007b0
        /*0290*/ 	.word	0x000000ff
        /*0294*/ 	.word	0x00000060
        /*0298*/ 	.short	0x0100
        /*029a*/ 	.byte	0x04
	.zero		1


	//   ....[25]....
        /*029c*/ 	.word	0x000007c0
        /*02a0*/ 	.word	0x000000ff
        /*02a4*/ 	.word	0x000000d0
        /*02a8*/ 	.short	0x0100
        /*02aa*/ 	.byte	0x04
	.zero		1


	//   ....[26]....
        /*02ac*/ 	.word	0x000007d0
        /*02b0*/ 	.word	0x000000ff
        /*02b4*/ 	.word	0x00000068
        /*02b8*/ 	.short	0x0100
        /*02ba*/ 	.byte	0x04
	.zero		1


	//   ....[27]....
        /*02bc*/ 	.word	0x000007e0
        /*02c0*/ 	.word	0x000000ff
        /*02c4*/ 	.word	0x000000d8
        /*02c8*/ 	.short	0x0100
        /*02ca*/ 	.byte	0x04
	.zero		1


	//   ....[28]....
        /*02cc*/ 	.word	0x00000920
        /*02d0*/ 	.word	0x000000ff
        /*02d4*/ 	.word	0x000000e0
        /*02d8*/ 	.short	0x0100
        /*02da*/ 	.byte	0x04
	.zero		1


	//   ....[29]....
        /*02dc*/ 	.word	0x00000930
        /*02e0*/ 	.word	0x000000ff
        /*02e4*/ 	.word	0x00000100
        /*02e8*/ 	.short	0x0100
        /*02ea*/ 	.byte	0x04
	.zero		1


	//   ....[30]....
        /*02ec*/ 	.word	0x00000940
        /*02f0*/ 	.word	0x000000ff
        /*02f4*/ 	.word	0x000000e8
        /*02f8*/ 	.short	0x0100
        /*02fa*/ 	.byte	0x04
	.zero		1


	//   ....[31]....
        /*02fc*/ 	.word	0x00000950
        /*0300*/ 	.word	0x000000ff
        /*0304*/ 	.word	0x00000108
        /*0308*/ 	.short	0x0100
        /*030a*/ 	.byte	0x04
	.zero		1


	//   ....[32]....
        /*030c*/ 	.word	0x00000960
        /*0310*/ 	.word	0x000000ff
        /*0314*/ 	.word	0x000000f0
        /*0318*/ 	.short	0x0100
        /*031a*/ 	.byte	0x04
	.zero		1


	//   ....[33]....
        /*031c*/ 	.word	0x00000970
        /*0320*/ 	.word	0x000000ff
        /*0324*/ 	.word	0x00000110
        /*0328*/ 	.short	0x0100
        /*032a*/ 	.byte	0x04
	.zero		1


	//   ....[34]....
        /*032c*/ 	.word	0x00000980
        /*0330*/ 	.word	0x000000ff
        /*0334*/ 	.word	0x000000f8
        /*0338*/ 	.short	0x0100
        /*033a*/ 	.byte	0x04
	.zero		1


	//   ....[35]....
        /*033c*/ 	.word	0x00000990
        /*0340*/ 	.word	0x000000ff
        /*0344*/ 	.word	0x00000118
        /*0348*/ 	.short	0x0100
        /*034a*/ 	.byte	0x04
	.zero		1


	//   ....[36]....
        /*034c*/ 	.word	0x00000a80
        /*0350*/ 	.word	0x000000ff
        /*0354*/ 	.word	0x00000120
        /*0358*/ 	.short	0x0100
        /*035a*/ 	.byte	0x06
	.zero		1


	//   ....[37]....
        /*035c*/ 	.word	0x00000a90
        /*0360*/ 	.word	0x000000ff
        /*0364*/ 	.word	0x00000128
        /*0368*/ 	.short	0x0100
        /*036a*/ 	.byte	0x06
	.zero		1


	//   ....[38]....
        /*036c*/ 	.word	0x00000bd0
        /*0370*/ 	.word	0x000000ff
        /*0374*/ 	.word	0x00000130
        /*0378*/ 	.short	0x0100
        /*037a*/ 	.byte	0x06
	.zero		1


	//   ....[39]....
        /*037c*/ 	.word	0x00000be0
        /*0380*/ 	.word	0x000000ff
        /*0384*/ 	.word	0x00000140
        /*0388*/ 	.short	0x0100
        /*038a*/ 	.byte	0x06
	.zero		1


	//   ....[40]....
        /*038c*/ 	.word	0x00000bf0
        /*0390*/ 	.word	0x000000ff
        /*0394*/ 	.word	0x00000138
        /*0398*/ 	.short	0x0100
        /*039a*/ 	.byte	0x06
	.zero		1


	//   ....[41]....
        /*039c*/ 	.word	0x00000c00
        /*03a0*/ 	.word	0x000000ff
        /*03a4*/ 	.word	0x00000148
        /*03a8*/ 	.short	0x0100
        /*03aa*/ 	.byte	0x06
	.zero		1


	//   ....[42]....
        /*03ac*/ 	.word	0x00000d30
        /*03b0*/ 	.word	0x000000ff
        /*03b4*/ 	.word	0x00000150
        /*03b8*/ 	.short	0x0100
        /*03ba*/ 	.byte	0x04
	.zero		1


	//   ....[43]....
        /*03bc*/ 	.word	0x00000d40
        /*03c0*/ 	.word	0x000000ff
        /*03c4*/ 	.word	0x00000160
        /*03c8*/ 	.short	0x0100
        /*03ca*/ 	.byte	0x04
	.zero		1


	//   ....[44]....
        /*03cc*/ 	.word	0x00000d50
        /*03d0*/ 	.word	0x000000ff
        /*03d4*/ 	.word	0x00000158
        /*03d8*/ 	.short	0x0100
        /*03da*/ 	.byte	0x04
	.zero		1


	//   ....[45]....
        /*03dc*/ 	.word	0x00000d60
        /*03e0*/ 	.word	0x000000ff
        /*03e4*/ 	.word	0x00000168
        /*03e8*/ 	.short	0x0100
        /*03ea*/ 	.byte	0x04
	.zero		1


	//   ....[46]....
        /*03ec*/ 	.word	0x00000e50
        /*03f0*/ 	.word	0x000000ff
        /*03f4*/ 	.word	0x00000170
        /*03f8*/ 	.short	0x0100
        /*03fa*/ 	.byte	0x04
	.zero		1


	//   ....[47]....
        /*03fc*/ 	.word	0x00000e60
        /*0400*/ 	.word	0x000000ff
        /*0404*/ 	.word	0x00000180
        /*0408*/ 	.short	0x0100
        /*040a*/ 	.byte	0x04
	.zero		1


	//   ....[48]....
        /*040c*/ 	.word	0x00000e70
        /*0410*/ 	.word	0x000000ff
        /*0414*/ 	.word	0x00000178
        /*0418*/ 	.short	0x0100
        /*041a*/ 	.byte	0x04
	.zero		1


	//   ....[49]....
        /*041c*/ 	.word	0x00000e80
        /*0420*/ 	.word	0x000000ff
        /*0424*/ 	.word	0x00000188
        /*0428*/ 	.short	0x0100
        /*042a*/ 	.byte	0x04
	.zero		1


	//   ....[50]....
        /*042c*/ 	.word	0x000019e0
        /*0430*/ 	.word	0x00000000
        /*0434*/ 	.word	0x00000180
        /*0438*/ 	.short	0x010a
        /*043a*/ 	.byte	0xff
	.zero		1


	//   ....[51]....
        /*043c*/ 	.word	0x00001a00
        /*0440*/ 	.word	0x00000000
        /*0444*/ 	.word	0x00000170
        /*0448*/ 	.short	0x0101
        /*044a*/ 	.byte	0xff
	.zero		1


	//   ....[52]....
        /*044c*/ 	.word	0x00001ac0
        /*0450*/ 	.word	0x000000ff
        /*0454*/ 	.word	0x00000070
        /*0458*/ 	.short	0x010a
        /*045a*/ 	.byte	0x04
	.zero		1


	//   ....[53]....
        /*045c*/ 	.word	0x00001b40
        /*0460*/ 	.word	0x000000ff
        /*0464*/ 	.word	0x00000070
        /*0468*/ 	.short	0x010a
        /*046a*/ 	.byte	0x21
	.zero		1


	//   ....[54]....
        /*046c*/ 	.word	0x00001cd0
        /*0470*/ 	.word	0x000000ff
        /*0474*/ 	.word	0x00000070
        /*0478*/ 	.short	0x010a
        /*047a*/ 	.byte	0x08
	.zero		1


	//   ....[55]....
        /*047c*/ 	.word	0x00001df0
        /*0480*/ 	.word	0x000000ff
        /*0484*/ 	.word	0x00000128
        /*0488*/ 	.short	0x0101
        /*048a*/ 	.byte	0x07
	.zero		1


	//   ....[56]....
        /*048c*/ 	.word	0x00001e10
        /*0490*/ 	.word	0x000000ff
        /*0494*/ 	.word	0x00000070
        /*0498*/ 	.short	0x010a
        /*049a*/ 	.byte	0x04
	.zero		1


	//   ....[57]....
        /*049c*/ 	.word	0x00001e90
        /*04a0*/ 	.word	0x000000ff
        /*04a4*/ 	.word	0x00000070
        /*04a8*/ 	.short	0x010a
        /*04aa*/ 	.byte	0x11
	.zero		1


	//   ....[58]....
        /*04ac*/ 	.word	0x00002020
        /*04b0*/ 	.word	0x000000ff
        /*04b4*/ 	.word	0x00000070
        /*04b8*/ 	.short	0x010a
        /*04ba*/ 	.byte	0x06
	.zero		1


	//   ....[59]....
        /*04bc*/ 	.word	0x00002160
        /*04c0*/ 	.word	0x00000003
        /*04c4*/ 	.word	0x00000130
        /*04c8*/ 	.short	0x010a
        /*04ca*/ 	.byte	0xff
	.zero		1


	//   ....[60]....
        /*04cc*/ 	.word	0x000022b0
        /*04d0*/ 	.word	0x00000000
        /*04d4*/ 	.word	0x00000000
        /*04d8*/ 	.short	0x0101
        /*04da*/ 	.byte	0xff
	.zero		1


	//   ....[61]....
        /*04dc*/ 	.word	0x00002860
        /*04e0*/ 	.word	0x000000ff
        /*04e4*/ 	.word	0x00000000
        /*04e8*/ 	.short	0x010a
        /*04ea*/ 	.byte	0x04
	.zero		1


	//   ....[62]....
        /*04ec*/ 	.word	0x000028f0
        /*04f0*/ 	.word	0x000000ff
        /*04f4*/ 	.word	0x00000000
        /*04f8*/ 	.short	0x010a
        /*04fa*/ 	.byte	0x05
	.zero		1


	//   ....[63]....
        /*04fc*/ 	.word	0x00002980
        /*0500*/ 	.word	0x000000ff
        /*0504*/ 	.word	0x00000000
        /*0508*/ 	.short	0x010a
        /*050a*/ 	.byte	0x05
	.zero		1


	//   ....[64]....
        /*050c*/ 	.word	0x00002a10
        /*0510*/ 	.word	0x000000ff
        /*0514*/ 	.word	0x00000000
        /*0518*/ 	.short	0x010a
        /*051a*/ 	.byte	0x05
	.zero		1


	//   ....[65]....
        /*051c*/ 	.word	0x00002aa0
        /*0520*/ 	.word	0x000000ff
        /*0524*/ 	.word	0x00000000
        /*0528*/ 	.short	0x010a
        /*052a*/ 	.byte	0x05
	.zero		1


	//   ....[66]....
        /*052c*/ 	.word	0x00002b30
        /*0530*/ 	.word	0x000000ff
        /*0534*/ 	.word	0x00000000
        /*0538*/ 	.short	0x010a
        /*053a*/ 	.byte	0x05
	.zero		1


	//   ....[67]....
        /*053c*/ 	.word	0x00002bc0
        /*0540*/ 	.word	0x000000ff
        /*0544*/ 	.word	0x00000000
        /*0548*/ 	.short	0x010a
        /*054a*/ 	.byte	0x05
	.zero		1


	//   ....[68]....
        /*054c*/ 	.word	0x00002c50
        /*0550*/ 	.word	0x000000ff
        /*0554*/ 	.word	0x00000000
        /*0558*/ 	.short	0x010a
        /*055a*/ 	.byte	0x05
	.zero		1


	//   ....[69]....
        /*055c*/ 	.word	0x00002ce0
        /*0560*/ 	.word	0x000000ff
        /*0564*/ 	.word	0x00000000
        /*0568*/ 	.short	0x010a
        /*056a*/ 	.byte	0x05
	.zero		1


	//   ....[70]....
        /*056c*/ 	.word	0x00002d70
        /*0570*/ 	.word	0x000000ff
        /*0574*/ 	.word	0x00000000
        /*0578*/ 	.short	0x010a
        /*057a*/ 	.byte	0x05
	.zero		1


	//   ....[71]....
        /*057c*/ 	.word	0x00002e00
        /*0580*/ 	.word	0x000000ff
        /*0584*/ 	.word	0x00000000
        /*0588*/ 	.short	0x010a
        /*058a*/ 	.byte	0x05
	.zero		1


	//   ....[72]....
        /*058c*/ 	.word	0x00002e90
        /*0590*/ 	.word	0x000000ff
        /*0594*/ 	.word	0x00000000
        /*0598*/ 	.short	0x010a
        /*059a*/ 	.byte	0x05
	.zero		1


	//   ....[73]....
        /*059c*/ 	.word	0x00002f20
        /*05a0*/ 	.word	0x000000ff
        /*05a4*/ 	.word	0x00000000
        /*05a8*/ 	.short	0x010a
        /*05aa*/ 	.byte	0x05
	.zero		1


	//   ....[74]....
        /*05ac*/ 	.word	0x00002fc0
        /*05b0*/ 	.word	0x00000000
        /*05b4*/ 	.word	0x00000000
        /*05b8*/ 	.short	0x010a
        /*05ba*/ 	.byte	0xff
	.zero		1


	//   ....[75]....
        /*05bc*/ 	.word	0x00003100
        /*05c0*/ 	.word	0x00000002
        /*05c4*/ 	.word	0x00000170
        /*05c8*/ 	.short	0x010a
        /*05ca*/ 	.byte	0xff
	.zero		1


	//   ....[76]....
        /*05cc*/ 	.word	0x00003160
        /*05d0*/ 	.word	0x00000004
        /*05d4*/ 	.word	0x00000000
        /*05d8*/ 	.short	0x0101
        /*05da*/ 	.byte	0xff
	.zero		1


	//   ....[77]....
        /*05dc*/ 	.word	0x00003180
        /*05e0*/ 	.word	0x000000ff
        /*05e4*/ 	.word	0x00000140
        /*05e8*/ 	.short	0x010a
        /*05ea*/ 	.byte	0x04
	.zero		1


	//   ....[78]....
        /*05ec*/ 	.word	0x000032a0
        /*05f0*/ 	.word	0x00000002
        /*05f4*/ 	.word	0x00000130
        /*05f8*/ 	.short	0x010a
        /*05fa*/ 	.byte	0xff
	.zero		1


	//   ....[79]....
        /*05fc*/ 	.word	0x000033b0
        /*0600*/ 	.word	0x00000002
        /*0604*/ 	.word	0x00000000
        /*0608*/ 	.short	0x0101
        /*060a*/ 	.byte	0xff
	.zero		1


	//   ....[80]....
        /*060c*/ 	.word	0x00003440
        /*0610*/ 	.word	0x000000ff
        /*0614*/ 	.word	0x00000140
        /*0618*/ 	.short	0x0106
        /*061a*/ 	.byte	0x04
	.zero		1


	//   ....[81]....
        /*061c*/ 	.word	0x00003460
        /*0620*/ 	.word	0x000000ff
        /*0624*/ 	.word	0x00000140
        /*0628*/ 	.short	0x010a
        /*062a*/ 	.byte	0x04
	.zero		1


	//   ....[82]....
        /*062c*/ 	.word	0x000034f0
        /*0630*/ 	.word	0x000000ff
        /*0634*/ 	.word	0x00000140
        /*0638*/ 	.short	0x0106
        /*063a*/ 	.byte	0x07
	.zero		1


	//   ....[83]....
        /*063c*/ 	.word	0x00003530
        /*0640*/ 	.word	0x00000000
        /*0644*/ 	.word	0x00000140
        /*0648*/ 	.short	0x010a
        /*064a*/ 	.byte	0xff
	.zero		1


	//   ....[84]....
        /*064c*/ 	.word	0x00003a30
        /*0650*/ 	.word	0x00000000
        /*0654*/ 	.word	0x00000130
        /*0658*/ 	.short	0x010a
        /*065a*/ 	.byte	0xff
	.zero		1


	//   ....[85]....
        /*065c*/ 	.word	0x00003b30
        /*0660*/ 	.word	0x00000003
        /*0664*/ 	.word	0x00000000
        /*0668*/ 	.short	0x0101
        /*066a*/ 	.byte	0xff
	.zero		1


	//   ....[86]....
        /*066c*/ 	.word	0x00003b40
        /*0670*/ 	.word	0x000000ff
        /*0674*/ 	.word	0x00000000
        /*0678*/ 	.short	0x010a
        /*067a*/ 	.byte	0x04
	.zero		1


	//   ....[87]....
        /*067c*/ 	.word	0x00003b60
        /*0680*/ 	.word	0x000000ff
        /*0684*/ 	.word	0x00000160
        /*0688*/ 	.short	0x010a
        /*068a*/ 	.byte	0x12
	.zero		1


	//   ....[88]....
        /*068c*/ 	.word	0x00003c40
        /*0690*/ 	.word	0x000000ff
        /*0694*/ 	.word	0x00000000
        /*0698*/ 	.short	0x010a
        /*069a*/ 	.byte	0x06
	.zero		1


	//   ....[89]....
        /*069c*/ 	.word	0x00003d40
        /*06a0*/ 	.word	0x000000ff
        /*06a4*/ 	.word	0x00000000
        /*06a8*/ 	.short	0x010a
        /*06aa*/ 	.byte	0x04
	.zero		1


	//   ....[90]....
        /*06ac*/ 	.word	0x00003f20
        /*06b0*/ 	.word	0x000000ff
        /*06b4*/ 	.word	0x00000000
        /*06b8*/ 	.short	0x010a
        /*06ba*/ 	.byte	0x04
	.zero		1


	//   ....[91]....
        /*06bc*/ 	.word	0x00003fb0
        /*06c0*/ 	.word	0x000000ff
        /*06c4*/ 	.word	0x00000000
        /*06c8*/ 	.short	0x010a
        /*06ca*/ 	.byte	0x04
	.zero		1


	//   ....[92]....
        /*06cc*/ 	.word	0x000044c0
        /*06d0*/ 	.word	0x0000000c
        /*06d4*/ 	.word	0x00000130
        /*06d8*/ 	.short	0x010a
        /*06da*/ 	.byte	0xff
	.zero		1


	//   ....[93]....
        /*06dc*/ 	.word	0x00004630
        /*06e0*/ 	.word	0x00000000
        /*06e4*/ 	.word	0x00000000
        /*06e8*/ 	.short	0x0101
        /*06ea*/ 	.byte	0xff
	.zero		1


	//   ....[94]....
        /*06ec*/ 	.word	0x00004ac0
        /*06f0*/ 	.word	0x000000ff
        /*06f4*/ 	.word	0x00000128
        /*06f8*/ 	.short	0x010a
        /*06fa*/ 	.byte	0x15
	.zero		1


	//   ....[95]....
        /*06fc*/ 	.word	0x00004c40
        /*0700*/ 	.word	0x000000ff
        /*0704*/ 	.word	0x00000100
        /*0708*/ 	.short	0x010a
        /*070a*/ 	.byte	0x15
	.zero		1


	//   ....[96]....
        /*070c*/ 	.word	0x00004db0
        /*0710*/ 	.word	0x000000ff
        /*0714*/ 	.word	0x000000e0
        /*0718*/ 	.short	0x010b
        /*071a*/ 	.byte	0x15
	.zero		1


	//   ....[97]....
        /*071c*/ 	.word	0x00004dc0
        /*0720*/ 	.word	0x000000ff
        /*0724*/ 	.word	0x00000000
        /*0728*/ 	.short	0x0101
        /*072a*/ 	.byte	0x28
	.zero		1


	//   ....[98]....
        /*072c*/ 	.word	0x00004dd0
        /*0730*/ 	.word	0x000000ff
        /*0734*/ 	.word	0x00000108
        /*0738*/ 	.short	0x010a
        /*073a*/ 	.byte	0x15
	.zero		1


	//   ....[99]....
        /*073c*/ 	.word	0x00004f20
        /*0740*/ 	.word	0x000000ff
        /*0744*/ 	.word	0x000000e8
        /*0748*/ 	.short	0x010b
        /*074a*/ 	.byte	0x15
	.zero		1


	//   ....[100]....
        /*074c*/ 	.word	0x00004f30
        /*0750*/ 	.word	0x000000ff
        /*0754*/ 	.word	0x00000000
        /*0758*/ 	.short	0x0101
        /*075a*/ 	.byte	0x27
	.zero		1


	//   ....[101]....
        /*075c*/ 	.word	0x00004f40
        /*0760*/ 	.word	0x000000ff
        /*0764*/ 	.word	0x00000110
        /*0768*/ 	.short	0x010a
        /*076a*/ 	.byte	0x15
	.zero		1


	//   ....[102]....
        /*076c*/ 	.word	0x00005080
        /*0770*/ 	.word	0x000000ff
        /*0774*/ 	.word	0x000000f0
        /*0778*/ 	.short	0x010b
        /*077a*/ 	.byte	0x15
	.zero		1


	//   ....[103]....
        /*077c*/ 	.word	0x00005090
        /*0780*/ 	.word	0x000000ff
        /*0784*/ 	.word	0x00000000
        /*0788*/ 	.short	0x0101
        /*078a*/ 	.byte	0x26
	.zero		1


	//   ....[104]....
        /*078c*/ 	.word	0x000050a0
        /*0790*/ 	.word	0x000000ff
        /*0794*/ 	.word	0x00000118
        /*0798*/ 	.short	0x010a
        /*079a*/ 	.byte	0x15
	.zero		1


	//   ....[105]....
        /*079c*/ 	.word	0x00005290
        /*07a0*/ 	.word	0x000000ff
        /*07a4*/ 	.word	0x000000f8
        /*07a8*/ 	.short	0x010b
        /*07aa*/ 	.byte	0x15
	.zero		1


	//   ....[106]....
        /*07ac*/ 	.word	0x000052a0
        /*07b0*/ 	.word	0x000000ff
        /*07b4*/ 	.word	0x00000000
        /*07b8*/ 	.short	0x0101
        /*07ba*/ 	.byte	0x25
	.zero		1


	//   ....[107]....
        /*07bc*/ 	.word	0x000052d0
        /*07c0*/ 	.word	0x000000ff
        /*07c4*/ 	.word	0x00000100
        /*07c8*/ 	.short	0x010a
        /*07ca*/ 	.byte	0x15
	.zero		1


	//   ....[108]....
        /*07cc*/ 	.word	0x000052f0
        /*07d0*/ 	.word	0x000000ff
        /*07d4*/ 	.word	0x00000108
        /*07d8*/ 	.short	0x010a
        /*07da*/ 	.byte	0x15
	.zero		1


	//   ....[109]....
        /*07dc*/ 	.word	0x00005310
        /*07e0*/ 	.word	0x000000ff
        /*07e4*/ 	.word	0x00000110
        /*07e8*/ 	.short	0x010a
        /*07ea*/ 	.byte	0x15
	.zero		1


	//   ....[110]....
        /*07ec*/ 	.word	0x00005350
        /*07f0*/ 	.word	0x00000000
        /*07f4*/ 	.word	0x00000118
        /*07f8*/ 	.short	0x010a
        /*07fa*/ 	.byte	0xff
	.zero		1


	//   ....[111]....
        /*07fc*/ 	.word	0x00005690
        /*0800*/ 	.word	0x00000003
        /*0804*/ 	.word	0x00000130
        /*0808*/ 	.short	0x010a
        /*080a*/ 	.byte	0xff
	.zero		1


	//   ....[112]....
        /*080c*/ 	.word	0x00005810
        /*0810*/ 	.word	0x00000000
        /*0814*/ 	.word	0x00000000
        /*0818*/ 	.short	0x0101
        /*081a*/ 	.byte	0xff
	.zero		1


	//   ....[113]....
        /*081c*/ 	.word	0x00006370
        /*0820*/ 	.word	0x00000003
        /*0824*/ 	.word	0x000000e0
        /*0828*/ 	.short	0x010a
        /*082a*/ 	.byte	0xff
	.zero		1


	//   ....[114]....
        /*082c*/ 	.word	0x000063b0
        /*0830*/ 	.word	0x000000b1
        /*0834*/ 	.word	0x00000150
        /*0838*/ 	.short	0x010a
        /*083a*/ 	.byte	0xff
	.zero		1


	//   ....[115]....
        /*083c*/ 	.word	0x000064f0
        /*0840*/ 	.word	0x00000003
        /*0844*/ 	.word	0x000000e0
        /*0848*/ 	.short	0x010a
        /*084a*/ 	.byte	0xff
	.zero		1


	//   ....[116]....
        /*084c*/ 	.word	0x00006620
        /*0850*/ 	.word	0x00000000
        /*0854*/ 	.word	0x00000000
        /*0858*/ 	.short	0x0101
        /*085a*/ 	.byte	0xff
	.zero		1


	//   ....[117]....
        /*085c*/ 	.word	0x000066a0
        /*0860*/ 	.word	0x000000b1
        /*0864*/ 	.word	0x00000150
        /*0868*/ 	.short	0x010a
        /*086a*/ 	.byte	0xff
	.zero		1


	//   ....[118]....
        /*086c*/ 	.word	0x00007a50
        /*0870*/ 	.word	0x000000be
        /*0874*/ 	.word	0x000000e0
        /*0878*/ 	.short	0x010a
        /*087a*/ 	.byte	0xff
	.zero		1


	//   ....[119]....
        /*087c*/ 	.word	0x00007b30
        /*0880*/ 	.word	0x000000be
        /*0884*/ 	.word	0x000000e0
        /*0888*/ 	.short	0x010a
        /*088a*/ 	.byte	0xff
	.zero		1


	//   ....[120]....
        /*088c*/ 	.word	0x00007c60
        /*0890*/ 	.word	0x00000000
        /*0894*/ 	.word	0x00000000
        /*0898*/ 	.short	0x0101
        /*089a*/ 	.byte	0xff
	.zero		1


	//   ....[121]....
        /*089c*/ 	.word	0x00009000
        /*08a0*/ 	.word	0x00000000
        /*08a4*/ 	.word	0x000000e0
        /*08a8*/ 	.short	0x010a
        /*08aa*/ 	.byte	0xff
	.zero		1


	//   ....[122]....
        /*08ac*/ 	.word	0x000090e0
        /*08b0*/ 	.word	0x00000000
        /*08b4*/ 	.word	0x000000e0
        /*08b8*/ 	.short	0x010a
        /*08ba*/ 	.byte	0xff
	.zero		1


	//   ....[123]....
        /*08bc*/ 	.word	0x00009230
        /*08c0*/ 	.word	0x00000002
        /*08c4*/ 	.word	0x00000000
        /*08c8*/ 	.short	0x0101
        /*08ca*/ 	.byte	0xff
	.zero		1


	//   ....[124]....
        /*08cc*/ 	.word	0x0000a5e0
        /*08d0*/ 	.word	0x00000000
        /*08d4*/ 	.word	0x000000e0
        /*08d8*/ 	.short	0x010a
        /*08da*/ 	.byte	0xff
	.zero		1


	//   ....[125]....
        /*08dc*/ 	.word	0x0000a6c0
        /*08e0*/ 	.word	0x00000000
        /*08e4*/ 	.word	0x000000e0
        /*08e8*/ 	.short	0x010a
        /*08ea*/ 	.byte	0xff
	.zero		1


	//   ....[126]....
        /*08ec*/ 	.word	0x0000a810
        /*08f0*/ 	.word	0x00000002
        /*08f4*/ 	.word	0x00000000
        /*08f8*/ 	.short	0x0101
        /*08fa*/ 	.byte	0xff
	.zero		1


	//   ....[127]....
        /*08fc*/ 	.word	0x0000ae10
        /*0900*/ 	.word	0x000000ff
        /*0904*/ 	.word	0x00000000
        /*0908*/ 	.short	0x0101
        /*090a*/ 	.byte	0x04
	.zero		1


	//   ....[128]....
        /*090c*/ 	.word	0x0000bca0
        /*0910*/ 	.word	0x00000000
        /*0914*/ 	.word	0x00000180
        /*0918*/ 	.short	0x010a
        /*091a*/ 	.byte	0xff
	.zero		1


	//   ....[129]....
        /*091c*/ 	.word	0x0000bd00
        /*0920*/ 	.word	0x00000000
        /*0924*/ 	.word	0x00000070
        /*0928*/ 	.short	0x010a
        /*092a*/ 	.byte	0xff
	.zero		1


	//   ....[130]....
        /*092c*/ 	.word	0x0000bd60
        /*0930*/ 	.word	0x00000000
        /*0934*/ 	.word	0x00000070
        /*0938*/ 	.short	0x010a
        /*093a*/ 	.byte	0xff
	.zero		1


	//   ....[131]....
        /*093c*/ 	.word	0x0000bdb0
        /*0940*/ 	.word	0x00000003
        /*0944*/ 	.word	0x00000130
        /*0948*/ 	.short	0x010a
        /*094a*/ 	.byte	0xff
	.zero		1


	//   ....[132]....
        /*094c*/ 	.word	0x0000be10
        /*0950*/ 	.word	0x00000000
        /*0954*/ 	.word	0x00000000
        /*0958*/ 	.short	0x010a
        /*095a*/ 	.byte	0xff
	.zero		1


	//   ....[133]....
        /*095c*/ 	.word	0x0000be70
        /*0960*/ 	.word	0x00000000
        /*0964*/ 	.word	0x00000000
        /*0968*/ 	.short	0x010a
        /*096a*/ 	.byte	0xff
	.zero		1


	//   ....[134]....
        /*096c*/ 	.word	0x0000bed0
        /*0970*/ 	.word	0x00000000
        /*0974*/ 	.word	0x00000000
        /*0978*/ 	.short	0x010a
        /*097a*/ 	.byte	0xff
	.zero		1


	//   ....[135]....
        /*097c*/ 	.word	0x0000bf30
        /*0980*/ 	.word	0x00000000
        /*0984*/ 	.word	0x00000000
        /*0988*/ 	.short	0x010a
        /*098a*/ 	.byte	0xff
	.zero		1


	//   ....[136]....
        /*098c*/ 	.word	0x0000bf90
        /*0990*/ 	.word	0x00000000
        /*0994*/ 	.word	0x00000000
        /*0998*/ 	.short	0x010a
        /*099a*/ 	.byte	0xff
	.zero		1


	//   ....[137]....
        /*099c*/ 	.word	0x0000bff0
        /*09a0*/ 	.word	0x00000000
        /*09a4*/ 	.word	0x00000000
        /*09a8*/ 	.short	0x010a
        /*09aa*/ 	.byte	0xff
	.zero		1


	//   ....[138]....
        /*09ac*/ 	.word	0x0000c050
        /*09b0*/ 	.word	0x00000000
        /*09b4*/ 	.word	0x00000000
        /*09b8*/ 	.short	0x010a
        /*09ba*/ 	.byte	0xff
	.zero		1


	//   ....[139]....
        /*09bc*/ 	.word	0x0000c0b0
        /*09c0*/ 	.word	0x00000000
        /*09c4*/ 	.word	0x00000000
        /*09c8*/ 	.short	0x010a
        /*09ca*/ 	.byte	0xff
	.zero		1


	//   ....[140]....
        /*09cc*/ 	.word	0x0000c110
        /*09d0*/ 	.word	0x00000000
        /*09d4*/ 	.word	0x00000000
        /*09d8*/ 	.short	0x010a
        /*09da*/ 	.byte	0xff
	.zero		1


	//   ....[141]....
        /*09dc*/ 	.word	0x0000c170
        /*09e0*/ 	.word	0x00000000
        /*09e4*/ 	.word	0x00000000
        /*09e8*/ 	.short	0x010a
        /*09ea*/ 	.byte	0xff
	.zero		1


	//   ....[142]....
        /*09ec*/ 	.word	0x0000c1d0
        /*09f0*/ 	.word	0x00000000
        /*09f4*/ 	.word	0x00000000
        /*09f8*/ 	.short	0x010a
        /*09fa*/ 	.byte	0xff
	.zero		1


	//   ....[143]....
        /*09fc*/ 	.word	0x0000c230
        /*0a00*/ 	.word	0x00000000
        /*0a04*/ 	.word	0x00000000
        /*0a08*/ 	.short	0x010a
        /*0a0a*/ 	.byte	0xff
	.zero		1


	//   ....[144]....
        /*0a0c*/ 	.word	0x0000c290
        /*0a10*/ 	.word	0x00000000
        /*0a14*/ 	.word	0x00000000
        /*0a18*/ 	.short	0x010a
        /*0a1a*/ 	.byte	0xff
	.zero		1


	//   ....[145]....
        /*0a1c*/ 	.word	0x0000c2e0
        /*0a20*/ 	.word	0x00000002
        /*0a24*/ 	.word	0x00000170
        /*0a28*/ 	.short	0x010a
        /*0a2a*/ 	.byte	0xff
	.zero		1


	//   ....[146]....
        /*0a2c*/ 	.word	0x0000c340
        /*0a30*/ 	.word	0x00000002
        /*0a34*/ 	.word	0x00000140
        /*0a38*/ 	.short	0x010a
        /*0a3a*/ 	.byte	0xff
	.zero		1


	//   ....[147]....
        /*0a3c*/ 	.word	0x0000c390
        /*0a40*/ 	.word	0x00000002
        /*0a44*/ 	.word	0x00000130
        /*0a48*/ 	.short	0x010a
        /*0a4a*/ 	.byte	0xff
	.zero		1


	//   ....[148]....
        /*0a4c*/ 	.word	0x0000c3f0
        /*0a50*/ 	.word	0x00000000
        /*0a54*/ 	.word	0x00000140
        /*0a58*/ 	.short	0x010a
        /*0a5a*/ 	.byte	0xff
	.zero		1


	//   ....[149]....
        /*0a5c*/ 	.word	0x0000c440
        /*0a60*/ 	.word	0x00000000
        /*0a64*/ 	.word	0x00000130
        /*0a68*/ 	.short	0x010a
        /*0a6a*/ 	.byte	0xff
	.zero		1


	//   ....[150]....
        /*0a6c*/ 	.word	0x0000c4a0
        /*0a70*/ 	.word	0x00000003
        /*0a74*/ 	.word	0x00000160
        /*0a78*/ 	.short	0x010a
        /*0a7a*/ 	.byte	0xff
	.zero		1


	//   ....[151]....
        /*0a7c*/ 	.word	0x0000c500
        /*0a80*/ 	.word	0x00000000
        /*0a84*/ 	.word	0x00000000
        /*0a88*/ 	.short	0x010a
        /*0a8a*/ 	.byte	0xff
	.zero		1


	//   ....[152]....
        /*0a8c*/ 	.word	0x0000c560
        /*0a90*/ 	.word	0x00000000
        /*0a94*/ 	.word	0x00000000
        /*0a98*/ 	.short	0x010a
        /*0a9a*/ 	.byte	0xff
	.zero		1


	//   ....[153]....
        /*0a9c*/ 	.word	0x0000c5c0
        /*0aa0*/ 	.word	0x00000000
        /*0aa4*/ 	.word	0x00000000
        /*0aa8*/ 	.short	0x010a
        /*0aaa*/ 	.byte	0xff
	.zero		1


	//   ....[154]....
        /*0aac*/ 	.word	0x0000c610
        /*0ab0*/ 	.word	0x0000000c
        /*0ab4*/ 	.word	0x00000130
        /*0ab8*/ 	.short	0x010a
        /*0aba*/ 	.byte	0xff
	.zero		1


	//   ....[155]....
        /*0abc*/ 	.word	0x0000c670
        /*0ac0*/ 	.word	0x00000000
        /*0ac4*/ 	.word	0x00000128
        /*0ac8*/ 	.short	0x010a
        /*0aca*/ 	.byte	0xff
	.zero		1


	//   ....[156]....
        /*0acc*/ 	.word	0x0000c6d0
        /*0ad0*/ 	.word	0x00000000
        /*0ad4*/ 	.word	0x00000100
        /*0ad8*/ 	.short	0x010a
        /*0ada*/ 	.byte	0xff
	.zero		1


	//   ....[157]....
        /*0adc*/ 	.word	0x0000c730
        /*0ae0*/ 	.word	0x00000000
        /*0ae4*/ 	.word	0x00000108
        /*0ae8*/ 	.short	0x010a
        /*0aea*/ 	.byte	0xff
	.zero		1


	//   ....[158]....
        /*0aec*/ 	.word	0x0000c790
        /*0af0*/ 	.word	0x00000000
        /*0af4*/ 	.word	0x00000110
        /*0af8*/ 	.short	0x010a
        /*0afa*/ 	.byte	0xff
	.zero		1


	//   ....[159]....
        /*0afc*/ 	.word	0x0000c7f0
        /*0b00*/ 	.word	0x00000000
        /*0b04*/ 	.word	0x00000118
        /*0b08*/ 	.short	0x010a
        /*0b0a*/ 	.byte	0xff
	.zero		1


	//   ....[160]....
        /*0b0c*/ 	.word	0x0000c850
        /*0b10*/ 	.word	0x00000000
        /*0b14*/ 	.word	0x00000100
        /*0b18*/ 	.short	0x010a
        /*0b1a*/ 	.byte	0xff
	.zero		1


	//   ....[161]....
        /*0b1c*/ 	.word	0x0000c8b0
        /*0b20*/ 	.word	0x00000000
        /*0b24*/ 	.word	0x00000108
        /*0b28*/ 	.short	0x010a
        /*0b2a*/ 	.byte	0xff
	.zero		1


	//   ....[162]....
        /*0b2c*/ 	.word	0x0000c910
        /*0b30*/ 	.word	0x00000000
        /*0b34*/ 	.word	0x00000110
        /*0b38*/ 	.short	0x010a
        /*0b3a*/ 	.byte	0xff
	.zero		1


	//   ....[163]....
        /*0b3c*/ 	.word	0x0000c960
        /*0b40*/ 	.word	0x00000003
        /*0b44*/ 	.word	0x00000130
        /*0b48*/ 	.short	0x010a
        /*0b4a*/ 	.byte	0xff
	.zero		1


	//   ....[164]....
        /*0b4c*/ 	.word	0x0000c9b0
        /*0b50*/ 	.word	0x00000003
        /*0b54*/ 	.word	0x000000e0
        /*0b58*/ 	.short	0x010a
        /*0b5a*/ 	.byte	0xff
	.zero		1


	//   ....[165]....
        /*0b5c*/ 	.word	0x0000ca00
        /*0b60*/ 	.word	0x000000b1
        /*0b64*/ 	.word	0x00000150
        /*0b68*/ 	.short	0x010a
        /*0b6a*/ 	.byte	0xff
	.zero		1


	//   ....[166]....
        /*0b6c*/ 	.word	0x0000ca50
        /*0b70*/ 	.word	0x000000be
        /*0b74*/ 	.word	0x000000e0
        /*0b78*/ 	.short	0x010a
        /*0b7a*/ 	.byte	0xff
	.zero		1


	//   ....[167]....
        /*0b7c*/ 	.word	0x0000caa0
        /*0b80*/ 	.word	0x00000000
        /*0b84*/ 	.word	0x000000e0
        /*0b88*/ 	.short	0x010a
        /*0b8a*/ 	.byte	0xff
	.zero		1


	//   ....[168]....
        /*0b8c*/ 	.word	0x0000caf0
        /*0b90*/ 	.word	0x00000000
        /*0b94*/ 	.word	0x000000e0
        /*0b98*/ 	.short	0x010a
        /*0b9a*/ 	.byte	0xff
	.zero		1


	//----- nvinfo : EIATTR_NUM_MBARRIERS
	.align		4
.L_48:
        /*0b9c*/ 	.byte	0x03, 0x38
        /*0b9e*/ 	.short	0x0032


	//----- nvinfo : EIATTR_EXIT_INSTR_OFFSETS
	.align		4
        /*0ba0*/ 	.byte	0x04, 0x1c
        /*0ba2*/ 	.short	(.L_50 - .L_49)


	//   ....[0]....
.L_49:
        /*0ba4*/ 	.word	0x00002ff0


	//   ....[1]....
        /*0ba8*/ 	.word	0x00003500


	//   ....[2]....
        /*0bac*/ 	.word	0x00003560


	//   ....[3]....
        /*0bb0*/ 	.word	0x00004210


	//   ....[4]....
        /*0bb4*/ 	.word	0x00005380


	//   ....[5]....
        /*0bb8*/ 	.word	0x000053c0


	//   ....[6]....
        /*0bbc*/ 	.word	0x0000bc90


	//----- nvinfo : EIATTR_MAX_THREADS
	.align		4
.L_50:
        /*0bc0*/ 	.byte	0x04, 0x05
        /*0bc2*/ 	.short	(.L_52 - .L_51)
.L_51:
        /*0bc4*/ 	.word	0x00000100
        /*0bc8*/ 	.word	0x00000001
        /*0bcc*/ 	.word	0x00000001


	//----- nvinfo : EIATTR_CRS_STACK_SIZE
	.align		4
.L_52:
        /*0bd0*/ 	.byte	0x04, 0x1e
        /*0bd2*/ 	.short	(.L_54 - .L_53)
.L_53:
        /*0bd4*/ 	.word	0x00000000


	//----- nvinfo : EIATTR_CBANK_PARAM_SIZE
	.align		4
.L_54:
        /*0bd8*/ 	.byte	0x03, 0x19
        /*0bda*/ 	.short	0x0800


	//----- nvinfo : EIATTR_PARAM_CBANK
	.align		4
        /*0bdc*/ 	.byte	0x04, 0x0a
        /*0bde*/ 	.short	(.L_56 - .L_55)
	.align		4
.L_55:
        /*0be0*/ 	.word	index@(.nv.constant0._ZN7cutlass13device_kernelINS_4gemm6kernel13GemmUniversalIN4cute5tupleIJiiiiEEENS1_10collective13CollectiveMmaINS1_35MainloopSm100TmaUmmaWarpSpecializedILi14ELi2ELi2ENS5_IJNS4_1CILi1EEENSA_ILi2EEESB_EEEEENS5_IJNSA_ILi128EEENSA_ILi256EEENSA_ILi32EEEEEENS_12float_e5m2_tENS5_IJlSB_lEEESJ_SK_NS4_8TiledMMAINS4_8MMA_AtomIJNS4_10MMA_TraitsINS4_19SM100_MMA_F8F6F4_SSEJSJ_SJ_fSF_SG_NS4_17integral_constantINS4_4UMMA5MajorELSR_0EEESS_NSP_INSQ_7ScaleInELST_0EEESU_EEEEEENS4_6LayoutINS5_IJSB_SB_SB_EEENS5_IJNSA_ILi0EEESZ_SZ_EEEEENS5_IJNS4_10UnderscoreES12_S12_EEEEENS4_23SM90_TMA_LOAD_MULTICASTENS4_14ComposedLayoutINS4_7SwizzleILi1ELi4ELi3EEENS4_18smem_ptr_flag_bitsILi8EEENSX_INS5_IJNSA_ILi8EEESH_EEENS5_IJSH_SB_EEEEEEEvNS4_8identityENS4_13SM90_TMA_LOADES1F_vS1G_EENS_8epilogue10collective18CollectiveEpilogueINS1J_23Sm100TmaWarpSpecializedILi4ELi2ELi64ELb0ELb0EEEJSI_NS5_IJNSX_ISF_SB_EENSX_INSA_ILi64EEESB_EEEEESJ_SK_SJ_SK_NS1J_6fusion15FusionCallbacksIS1N_NS1S_17LinearCombinationISJ_fSJ_fLNS_15FloatRoundStyleE2EEESI_S1R_JEEENS4_5SM1004TMEM4LOAD26SM100_TMEM_LOAD_32dp32b64xES1H_NS16_INS17_ILi2ELi4ELi3EEES1A_NSX_INS5_IJS1B_S1P_EEENS5_IJS1P_SB_EEEEEEENS4_39AutoVectorizingCopyWithAssumedAlignmentILi128EEENS4_14SM90_TMA_STOREES26_S28_S28_EEEvvEEEEvNT_6ParamsE)
        /*0be4*/ 	.short	0x0380
        /*0be6*/ 	.short	0x0800


	//----- nvinfo : EIATTR_SW_WAR
	.align		4
.L_56:
        /*0be8*/ 	.byte	0x04, 0x36
        /*0bea*/ 	.short	(.L_58 - .L_57)
.L_57:
        /*0bec*/ 	.word	0x00000008
.L_58:


//--------------------- .nv.callgraph             --------------------------
	.section	.nv.callgraph,"",@"SHT_CUDA_CALLGRAPH"
	.align	4
	.sectionentsize	8
	.align		4
        /*0000*/ 	.word	0x00000000
	.align		4
        /*0004*/ 	.word	0xffffffff
	.align		4
        /*0008*/ 	.word	index@(_ZN7cutlass13device_kernelINS_4gemm6kernel13GemmUniversalIN4cute5tupleIJiiiiEEENS1_10collective13CollectiveMmaINS1_35MainloopSm100TmaUmmaWarpSpecializedILi14ELi2ELi2ENS5_IJNS4_1CILi1EEENSA_ILi2EEESB_EEEEENS5_IJNSA_ILi128EEENSA_ILi256EEENSA_ILi32EEEEEENS_12float_e5m2_tENS5_IJlSB_lEEESJ_SK_NS4_8TiledMMAINS4_8MMA_AtomIJNS4_10MMA_TraitsINS4_19SM100_MMA_F8F6F4_SSEJSJ_SJ_fSF_SG_NS4_17integral_constantINS4_4UMMA5MajorELSR_0EEESS_NSP_INSQ_7ScaleInELST_0EEESU_EEEEEENS4_6LayoutINS5_IJSB_SB_SB_EEENS5_IJNSA_ILi0EEESZ_SZ_EEEEENS5_IJNS4_10UnderscoreES12_S12_EEEEENS4_23SM90_TMA_LOAD_MULTICASTENS4_14ComposedLayoutINS4_7SwizzleILi1ELi4ELi3EEENS4_18smem_ptr_flag_bitsILi8EEENSX_INS5_IJNSA_ILi8EEESH_EEENS5_IJSH_SB_EEEEEEEvNS4_8identityENS4_13SM90_TMA_LOADES1F_vS1G_EENS_8epilogue10collective18CollectiveEpilogueINS1J_23Sm100TmaWarpSpecializedILi4ELi2ELi64ELb0ELb0EEEJSI_NS5_IJNSX_ISF_SB_EENSX_INSA_ILi64EEESB_EEEEESJ_SK_SJ_SK_NS1J_6fusion15FusionCallbacksIS1N_NS1S_17LinearCombinationISJ_fSJ_fLNS_15FloatRoundStyleE2EEESI_S1R_JEEENS4_5SM1004TMEM4LOAD26SM100_TMEM_LOAD_32dp32b64xES1H_NS16_INS17_ILi2ELi4ELi3EEES1A_NSX_INS5_IJS1B_S1P_EEENS5_IJS1P_SB_EEEEEEENS4_39AutoVectorizingCopyWithAssumedAlignmentILi128EEENS4_14SM90_TMA_STOREES26_S28_S28_EEEvvEEEEvNT_6ParamsE)
	.align		4
        /*000c*/ 	.word	index@(__assertfail)
	.align		4
        /*0010*/ 	.word	0x00000000
	.align		4
        /*0014*/ 	.word	0xfffffffe
	.align		4
        /*0018*/ 	.word	0x00000000
	.align		4
        /*001c*/ 	.word	0xfffffffd
	.align		4
        /*0020*/ 	.word	0x00000000
	.align		4
        /*0024*/ 	.word	0xfffffffc


//--------------------- .nv.constant4             --------------------------
	.section	.nv.constant4,"a",@progbits
	.align	8
	.align		8
.nv.constant4:
        /*0000*/ 	.dword	__assertfail
	.align		8
        /*0008*/ 	.dword	__unnamed_1
	.align		8
        /*0010*/ 	.dword	__unnamed_2
	.align		8
        /*0018*/ 	.dword	__unnamed_3
	.align		8
        /*0020*/ 	.dword	_ZN40_INTERNAL_3b12a0e2_4_k_cu_96e837d7_377054cuda3std3__45__cpo5beginE
	.align		8
        /*0028*/ 	.dword	_ZN40_INTERNAL_3b12a0e2_4_k_cu_96e837d7_377054cuda3std3__45__cpo3endE
	.align		8
        /*0030*/ 	.dword	_ZN40_INTERNAL_3b12a0e2_4_k_cu_96e837d7_377054cuda3std3__45__cpo6cbeginE
	.align		8
        /*0038*/ 	.dword	_ZN40_INTERNAL_3b12a0e2_4_k_cu_96e837d7_377054cuda3std3__45__cpo4cendE
	.align		8
        /*0040*/ 	.dword	_ZN40_INTERNAL_3b12a0e2_4_k_cu_96e837d7_377054cuda3std3__442_GLOBAL__N__3b12a0e2_4_k_cu_96e837d7_377056ignoreE
	.align		8
        /*0048*/ 	.dword	_ZN40_INTERNAL_3b12a0e2_4_k_cu_96e837d7_377054cuda3std3__419piecewise_constructE
	.align		8
        /*0050*/ 	.dword	_ZN40_INTERNAL_3b12a0e2_4_k_cu_96e837d7_377054cuda3std3__48in_placeE
	.align		8
        /*0058*/ 	.dword	_ZN40_INTERNAL_3b12a0e2_4_k_cu_96e837d7_377054cuda3std6ranges3__45__cpo4swapE
	.align		8
        /*0060*/ 	.dword	_ZN40_INTERNAL_3b12a0e2_4_k_cu_96e837d7_377054cuda3std6ranges3__45__cpo9iter_moveE
	.align		8
        /*0068*/ 	.dword	_ZN40_INTERNAL_3b12a0e2_4_k_cu_96e837d7_377054cute7productE
	.align		8
        /*0070*/ 	.dword	_ZN40_INTERNAL_3b12a0e2_4_k_cu_96e837d7_377054cute1_E
	.align		8
        /*0078*/ 	.dword	$str$25
	.align		8
        /*0080*/ 	.dword	$str$26
	.align		8
        /*0088*/ 	.dword	$str$27
	.align		8
        /*0090*/ 	.dword	$str$28


//--------------------- .text._ZN7cutlass13device_kernelINS_4gemm6kernel13GemmUniversalIN4cute5tupleIJiiiiEEENS1_10collective13CollectiveMmaINS1_35MainloopSm100TmaUmmaWarpSpecializedILi14ELi2ELi2ENS5_IJNS4_1CILi1EEENSA_ILi2EEESB_EEEEENS5_IJNSA_ILi128EEENSA_ILi256EEENSA_ILi32EEEEEENS_12float_e5m2_tENS5_IJlSB_lEEESJ_SK_NS4_8TiledMMAINS4_8MMA_AtomIJNS4_10MMA_TraitsINS4_19SM100_MMA_F8F6F4_SSEJSJ_SJ_fSF_SG_NS4_17integral_constantINS4_4UMMA5MajorELSR_0EEESS_NSP_INSQ_7ScaleInELST_0EEESU_EEEEEENS4_6LayoutINS5_IJSB_SB_SB_EEENS5_IJNSA_ILi0EEESZ_SZ_EEEEENS5_IJNS4_10UnderscoreES12_S12_EEEEENS4_23SM90_TMA_LOAD_MULTICASTENS4_14ComposedLayoutINS4_7SwizzleILi1ELi4ELi3EEENS4_18smem_ptr_flag_bitsILi8EEENSX_INS5_IJNSA_ILi8EEESH_EEENS5_IJSH_SB_EEEEEEEvNS4_8identityENS4_13SM90_TMA_LOADES1F_vS1G_EENS_8epilogue10collective18CollectiveEpilogueINS1J_23Sm100TmaWarpSpecializedILi4ELi2ELi64ELb0ELb0EEEJSI_NS5_IJNSX_ISF_SB_EENSX_INSA_ILi64EEESB_EEEEESJ_SK_SJ_SK_NS1J_6fusion15FusionCallbacksIS1N_NS1S_17LinearCombinationISJ_fSJ_fLNS_15FloatRoundStyleE2EEESI_S1R_JEEENS4_5SM1004TMEM4LOAD26SM100_TMEM_LOAD_32dp32b64xES1H_NS16_INS17_ILi2ELi4ELi3EEES1A_NSX_INS5_IJS1B_S1P_EEENS5_IJS1P_SB_EEEEEEENS4_39AutoVectorizingCopyWithAssumedAlignmentILi128EEENS4_14SM90_TMA_STOREES26_S28_S28_EEEvvEEEEvNT_6ParamsE --------------------------
	.section	.text._ZN7cutlass13device_kernelINS_4gemm6kernel13GemmUniversalIN4cute5tupleIJiiiiEEENS1_10collective13CollectiveMmaINS1_35MainloopSm100TmaUmmaWarpSpecializedILi14ELi2ELi2ENS5_IJNS4_1CILi1EEENSA_ILi2EEESB_EEEEENS5_IJNSA_ILi128EEENSA_ILi256EEENSA_ILi32EEEEEENS_12float_e5m2_tENS5_IJlSB_lEEESJ_SK_NS4_8TiledMMAINS4_8MMA_AtomIJNS4_10MMA_TraitsINS4_19SM100_MMA_F8F6F4_SSEJSJ_SJ_fSF_SG_NS4_17integral_constantINS4_4UMMA5MajorELSR_0EEESS_NSP_INSQ_7ScaleInELST_0EEESU_EEEEEENS4_6LayoutINS5_IJSB_SB_SB_EEENS5_IJNSA_ILi0EEESZ_SZ_EEEEENS5_IJNS4_10UnderscoreES12_S12_EEEEENS4_23SM90_TMA_LOAD_MULTICASTENS4_14ComposedLayoutINS4_7SwizzleILi1ELi4ELi3EEENS4_18smem_ptr_flag_bitsILi8EEENSX_INS5_IJNSA_ILi8EEESH_EEENS5_IJSH_SB_EEEEEEEvNS4_8identityENS4_13SM90_TMA_LOADES1F_vS1G_EENS_8epilogue10collective18CollectiveEpilogueINS1J_23Sm100TmaWarpSpecializedILi4ELi2ELi64ELb0ELb0EEEJSI_NS5_IJNSX_ISF_SB_EENSX_INSA_ILi64EEESB_EEEEESJ_SK_SJ_SK_NS1J_6fusion15FusionCallbacksIS1N_NS1S_17LinearCombinationISJ_fSJ_fLNS_15FloatRoundStyleE2EEESI_S1R_JEEENS4_5SM1004TMEM4LOAD26SM100_TMEM_LOAD_32dp32b64xES1H_NS16_INS17_ILi2ELi4ELi3EEES1A_NSX_INS5_IJS1B_S1P_EEENS5_IJS1P_SB_EEEEEEENS4_39AutoVectorizingCopyWithAssumedAlignmentILi128EEENS4_14SM90_TMA_STOREES26_S28_S28_EEEvvEEEEvNT_6ParamsE,"ax",@progbits
	.align	128
.text._ZN7cutlass13device_kernelINS_4gemm6kernel13GemmUniversalIN4cute5tupleIJiiiiEEENS1_10collective13CollectiveMmaINS1_35MainloopSm100TmaUmmaWarpSpecializedILi14ELi2ELi2ENS5_IJNS4_1CILi1EEENSA_ILi2EEESB_EEEEENS5_IJNSA_ILi128EEENSA_ILi256EEENSA_ILi32EEEEEENS_12float_e5m2_tENS5_IJlSB_lEEESJ_SK_NS4_8TiledMMAINS4_8MMA_AtomIJNS4_10MMA_TraitsINS4_19SM100_MMA_F8F6F4_SSEJSJ_SJ_fSF_SG_NS4_17integral_constantINS4_4UMMA5MajorELSR_0EEESS_NSP_INSQ_7ScaleInELST_0EEESU_EEEEEENS4_6LayoutINS5_IJSB_SB_SB_EEENS5_IJNSA_ILi0EEESZ_SZ_EEEEENS5_IJNS4_10UnderscoreES12_S12_EEEEENS4_23SM90_TMA_LOAD_MULTICASTENS4_14ComposedLayoutINS4_7SwizzleILi1ELi4ELi3EEENS4_18smem_ptr_flag_bitsILi8EEENSX_INS5_IJNSA_ILi8EEESH_EEENS5_IJSH_SB_EEEEEEEvNS4_8identityENS4_13SM90_TMA_LOADES1F_vS1G_EENS_8epilogue10collective18CollectiveEpilogueINS1J_23Sm100TmaWarpSpecializedILi4ELi2ELi64ELb0ELb0EEEJSI_NS5_IJNSX_ISF_SB_EENSX_INSA_ILi64EEESB_EEEEESJ_SK_SJ_SK_NS1J_6fusion15FusionCallbacksIS1N_NS1S_17LinearCombinationISJ_fSJ_fLNS_15FloatRoundStyleE2EEESI_S1R_JEEENS4_5SM1004TMEM4LOAD26SM100_TMEM_LOAD_32dp32b64xES1H_NS16_INS17_ILi2ELi4ELi3EEES1A_NSX_INS5_IJS1B_S1P_EEENS5_IJS1P_SB_EEEEEEENS4_39AutoVectorizingCopyWithAssumedAlignmentILi128EEENS4_14SM90_TMA_STOREES26_S28_S28_EEEvvEEEEvNT_6ParamsE:
        .type           _ZN7cutlass13device_kernelINS_4gemm6kernel13GemmUniversalIN4cute5tupleIJiiiiEEENS1_10collective13CollectiveMmaINS1_35MainloopSm100TmaUmmaWarpSpecializedILi14ELi2ELi2ENS5_IJNS4_1CILi1EEENSA_ILi2EEESB_EEEEENS5_IJNSA_ILi128EEENSA_ILi256EEENSA_ILi32EEEEEENS_12float_e5m2_tENS5_IJlSB_lEEESJ_SK_NS4_8TiledMMAINS4_8MMA_AtomIJNS4_10MMA_TraitsINS4_19SM100_MMA_F8F6F4_SSEJSJ_SJ_fSF_SG_NS4_17integral_constantINS4_4UMMA5MajorELSR_0EEESS_NSP_INSQ_7ScaleInELST_0EEESU_EEEEEENS4_6LayoutINS5_IJSB_SB_SB_EEENS5_IJNSA_ILi0EEESZ_SZ_EEEEENS5_IJNS4_10UnderscoreES12_S12_EEEEENS4_23SM90_TMA_LOAD_MULTICASTENS4_14ComposedLayoutINS4_7SwizzleILi1ELi4ELi3EEENS4_18smem_ptr_flag_bitsILi8EEENSX_INS5_IJNSA_ILi8EEESH_EEENS5_IJSH_SB_EEEEEEEvNS4_8identityENS4_13SM90_TMA_LOADES1F_vS1G_EENS_8epilogue10collective18CollectiveEpilogueINS1J_23Sm100TmaWarpSpecializedILi4ELi2ELi64ELb0ELb0EEEJSI_NS5_IJNSX_ISF_SB_EENSX_INSA_ILi64EEESB_EEEEESJ_SK_SJ_SK_NS1J_6fusion15FusionCallbacksIS1N_NS1S_17LinearCombinationISJ_fSJ_fLNS_15FloatRoundStyleE2EEESI_S1R_JEEENS4_5SM1004TMEM4LOAD26SM100_TMEM_LOAD_32dp32b64xES1H_NS16_INS17_ILi2ELi4ELi3EEES1A_NSX_INS5_IJS1B_S1P_EEENS5_IJS1P_SB_EEEEEEENS4_39AutoVectorizingCopyWithAssumedAlignmentILi128EEENS4_14SM90_TMA_STOREES26_S28_S28_EEEvvEEEEvNT_6ParamsE,@function
        .size           _ZN7cutlass13device_kernelINS_4gemm6kernel13GemmUniversalIN4cute5tupleIJiiiiEEENS1_10collective13CollectiveMmaINS1_35MainloopSm100TmaUmmaWarpSpecializedILi14ELi2ELi2ENS5_IJNS4_1CILi1EEENSA_ILi2EEESB_EEEEENS5_IJNSA_ILi128EEENSA_ILi256EEENSA_ILi32EEEEEENS_12float_e5m2_tENS5_IJlSB_lEEESJ_SK_NS4_8TiledMMAINS4_8MMA_AtomIJNS4_10MMA_TraitsINS4_19SM100_MMA_F8F6F4_SSEJSJ_SJ_fSF_SG_NS4_17integral_constantINS4_4UMMA5MajorELSR_0EEESS_NSP_INSQ_7ScaleInELST_0EEESU_EEEEEENS4_6LayoutINS5_IJSB_SB_SB_EEENS5_IJNSA_ILi0EEESZ_SZ_EEEEENS5_IJNS4_10UnderscoreES12_S12_EEEEENS4_23SM90_TMA_LOAD_MULTICASTENS4_14ComposedLayoutINS4_7SwizzleILi1ELi4ELi3EEENS4_18smem_ptr_flag_bitsILi8EEENSX_INS5_IJNSA_ILi8EEESH_EEENS5_IJSH_SB_EEEEEEEvNS4_8identityENS4_13SM90_TMA_LOADES1F_vS1G_EENS_8epilogue10collective18CollectiveEpilogueINS1J_23Sm100TmaWarpSpecializedILi4ELi2ELi64ELb0ELb0EEEJSI_NS5_IJNSX_ISF_SB_EENSX_INSA_ILi64EEESB_EEEEESJ_SK_SJ_SK_NS1J_6fusion15FusionCallbacksIS1N_NS1S_17LinearCombinationISJ_fSJ_fLNS_15FloatRoundStyleE2EEESI_S1R_JEEENS4_5SM1004TMEM4LOAD26SM100_TMEM_LOAD_32dp32b64xES1H_NS16_INS17_ILi2ELi4ELi3EEES1A_NSX_INS5_IJS1B_S1P_EEENS5_IJS1P_SB_EEEEEEENS4_39AutoVectorizingCopyWithAssumedAlignmentILi128EEENS4_14SM90_TMA_STOREES26_S28_S28_EEEvvEEEEvNT_6ParamsE,(.L_x_205 - _ZN7cutlass13device_kernelINS_4gemm6kernel13GemmUniversalIN4cute5tupleIJiiiiEEENS1_10collective13CollectiveMmaINS1_35MainloopSm100TmaUmmaWarpSpecializedILi14ELi2ELi2ENS5_IJNS4_1CILi1EEENSA_ILi2EEESB_EEEEENS5_IJNSA_ILi128EEENSA_ILi256EEENSA_ILi32EEEEEENS_12float_e5m2_tENS5_IJlSB_lEEESJ_SK_NS4_8TiledMMAINS4_8MMA_AtomIJNS4_10MMA_TraitsINS4_19SM100_MMA_F8F6F4_SSEJSJ_SJ_fSF_SG_NS4_17integral_constantINS4_4UMMA5MajorELSR_0EEESS_NSP_INSQ_7ScaleInELST_0EEESU_EEEEEENS4_6LayoutINS5_IJSB_SB_SB_EEENS5_IJNSA_ILi0EEESZ_SZ_EEEEENS5_IJNS4_10UnderscoreES12_S12_EEEEENS4_23SM90_TMA_LOAD_MULTICASTENS4_14ComposedLayoutINS4_7SwizzleILi1ELi4ELi3EEENS4_18smem_ptr_flag_bitsILi8EEENSX_INS5_IJNSA_ILi8EEESH_EEENS5_IJSH_SB_EEEEEEEvNS4_8identityENS4_13SM90_TMA_LOADES1F_vS1G_EENS_8epilogue10collective18CollectiveEpilogueINS1J_23Sm100TmaWarpSpecializedILi4ELi2ELi64ELb0ELb0EEEJSI_NS5_IJNSX_ISF_SB_EENSX_INSA_ILi64EEESB_EEEEESJ_SK_SJ_SK_NS1J_6fusion15FusionCallbacksIS1N_NS1S_17LinearCombinationISJ_fSJ_fLNS_15FloatRoundStyleE2EEESI_S1R_JEEENS4_5SM1004TMEM4LOAD26SM100_TMEM_LOAD_32dp32b64xES1H_NS16_INS17_ILi2ELi4ELi3EEES1A_NSX_INS5_IJS1B_S1P_EEENS5_IJS1P_SB_EEEEEEENS4_39AutoVectorizingCopyWithAssumedAlignmentILi128EEENS4_14SM90_TMA_STOREES26_S28_S28_EEEvvEEEEvNT_6ParamsE)
        .other          _ZN7cutlass13device_kernelINS_4gemm6kernel13GemmUniversalIN4cute5tupleIJiiiiEEENS1_10collective13CollectiveMmaINS1_35MainloopSm100TmaUmmaWarpSpecializedILi14ELi2ELi2ENS5_IJNS4_1CILi1EEENSA_ILi2EEESB_EEEEENS5_IJNSA_ILi128EEENSA_ILi256EEENSA_ILi32EEEEEENS_12float_e5m2_tENS5_IJlSB_lEEESJ_SK_NS4_8TiledMMAINS4_8MMA_AtomIJNS4_10MMA_TraitsINS4_19SM100_MMA_F8F6F4_SSEJSJ_SJ_fSF_SG_NS4_17integral_constantINS4_4UMMA5MajorELSR_0EEESS_NSP_INSQ_7ScaleInELST_0EEESU_EEEEEENS4_6LayoutINS5_IJSB_SB_SB_EEENS5_IJNSA_ILi0EEESZ_SZ_EEEEENS5_IJNS4_10UnderscoreES12_S12_EEEEENS4_23SM90_TMA_LOAD_MULTICASTENS4_14ComposedLayoutINS4_7SwizzleILi1ELi4ELi3EEENS4_18smem_ptr_flag_bitsILi8EEENSX_INS5_IJNSA_ILi8EEESH_EEENS5_IJSH_SB_EEEEEEEvNS4_8identityENS4_13SM90_TMA_LOADES1F_vS1G_EENS_8epilogue10collective18CollectiveEpilogueINS1J_23Sm100TmaWarpSpecializedILi4ELi2ELi64ELb0ELb0EEEJSI_NS5_IJNSX_ISF_SB_EENSX_INSA_ILi64EEESB_EEEEESJ_SK_SJ_SK_NS1J_6fusion15FusionCallbacksIS1N_NS1S_17LinearCombinationISJ_fSJ_fLNS_15FloatRoundStyleE2EEESI_S1R_JEEENS4_5SM1004TMEM4LOAD26SM100_TMEM_LOAD_32dp32b64xES1H_NS16_INS17_ILi2ELi4ELi3EEES1A_NSX_INS5_IJS1B_S1P_EEENS5_IJS1P_SB_EEEEEEENS4_39AutoVectorizingCopyWithAssumedAlignmentILi128EEENS4_14SM90_TMA_STOREES26_S28_S28_EEEvvEEEEvNT_6ParamsE,@"STO_CUDA_ENTRY STV_DEFAULT"
_ZN7cutlass13device_kernelINS_4gemm6kernel13GemmUniversalIN4cute5tupleIJiiiiEEENS1_10collective13CollectiveMmaINS1_35MainloopSm100TmaUmmaWarpSpecializedILi14ELi2ELi2ENS5_IJNS4_1CILi1EEENSA_ILi2EEESB_EEEEENS5_IJNSA_ILi128EEENSA_ILi256EEENSA_ILi32EEEEEENS_12float_e5m2_tENS5_IJlSB_lEEESJ_SK_NS4_8TiledMMAINS4_8MMA_AtomIJNS4_10MMA_TraitsINS4_19SM100_MMA_F8F6F4_SSEJSJ_SJ_fSF_SG_NS4_17integral_constantINS4_4UMMA5MajorELSR_0EEESS_NSP_INSQ_7ScaleInELST_0EEESU_EEEEEENS4_6LayoutINS5_IJSB_SB_SB_EEENS5_IJNSA_ILi0EEESZ_SZ_EEEEENS5_IJNS4_10UnderscoreES12_S12_EEEEENS4_23SM90_TMA_LOAD_MULTICASTENS4_14ComposedLayoutINS4_7SwizzleILi1ELi4ELi3EEENS4_18smem_ptr_flag_bitsILi8EEENSX_INS5_IJNSA_ILi8EEESH_EEENS5_IJSH_SB_EEEEEEEvNS4_8identityENS4_13SM90_TMA_LOADES1F_vS1G_EENS_8epilogue10collective18CollectiveEpilogueINS1J_23Sm100TmaWarpSpecializedILi4ELi2ELi64ELb0ELb0EEEJSI_NS5_IJNSX_ISF_SB_EENSX_INSA_ILi64EEESB_EEEEESJ_SK_SJ_SK_NS1J_6fusion15FusionCallbacksIS1N_NS1S_17LinearCombinationISJ_fSJ_fLNS_15FloatRoundStyleE2EEESI_S1R_JEEENS4_5SM1004TMEM4LOAD26SM100_TMEM_LOAD_32dp32b64xES1H_NS16_INS17_ILi2ELi4ELi3EEES1A_NSX_INS5_IJS1B_S1P_EEENS5_IJS1P_SB_EEEEEEENS4_39AutoVectorizingCopyWithAssumedAlignmentILi128EEENS4_14SM90_TMA_STOREES26_S28_S28_EEEvvEEEEvNT_6ParamsE:
[----:B------:R-:W1:Y:S01]  /*0000*/  LDC R1, c[0x0][0x37c] ;  /* 0x0000df00ff017b82 */ /* 0x000e620000000800 */
[----:B------:R-:W2:Y:S01]  /*0010*/  S2R R170, SR_TID.X ;  /* 0x0000000000aa7919 */ /* 0x000ea20000002100 */
[----:B------:R-:W3:Y:S01]  /*0020*/  LDCU.64 UR8, c[0x0][0x890] ;  /* 0x00011200ff0877ac */ /* 0x000ee20008000a00 */
[----:B------:R-:W-:Y:S02]  /*0030*/  PRMT R158, RZ, 0x7610, R158 ;  /* 0x00007610ff9e7816 */ /* 0x000fe4000000009e */
[----:B------:R-:W-:Y:S01]  /*0040*/  ELECT P3, URZ, PT ;  /* 0x0000000000ff782f */ /* 0x000fe20003860000 */
[----:B---3--:R-:W-:-:S04]  /*0050*/  UISETP.NE.U32.AND UP0, UPT, UR8, URZ, UPT ;  /* 0x000000ff0800728c */ /* 0x008fc8000bf05070 */
[----:B------:R-:W-:Y:S01]  /*0060*/  UISETP.NE.AND.EX UP0, UPT, UR9, URZ, UPT, UP0 ;  /* 0x000000ff0900728c */ /* 0x000fe2000bf05300 */
[----:B--2---:R-:W-:-:S05]  /*0070*/  SHF.R.U32.HI R159, RZ, 0x5, R170 ;  /* 0x00000005ff9f7819 */ /* 0x004fca00000116aa */
[----:B------:R-:W2:Y:S02]  /*0080*/  SHFL.IDX PT, R0, R159, RZ, 0x1f ;  /* 0x00001fff9f007589 */ /* 0x000ea400000e0000 */
[----:B--2---:R-:W-:Y:S01]  /*0090*/  R2UR UR17, R0 ;  /* 0x00000000001172ca */ /* 0x004fe200000e0000 */
[----:B-1----:R-:W-:-:S14]  /*00a0*/  BRA.U UP0, `(.L_x_0) ;  /* 0x0000000100307547 */ /* 0x002fdc000b800000 */
[----:B------:R-:W1:Y:S02]  /*00b0*/  LDCU.64 UR4, c[0x0][0x888] ;  /* 0x00011100ff0477ac */ /* 0x000e640008000a00 */
[----:B-1----:R-:W-:-:S04]  /*00c0*/  UISETP.NE.U32.AND UP0, UPT, UR4, URZ, UPT ;  /* 0x000000ff0400728c */ /* 0x002fc8000bf05070 */
[----:B------:R-:W-:-:S09]  /*00d0*/  UISETP.NE.AND.EX UP0, UPT, UR5, URZ, UPT, UP0 ;  /* 0x000000ff0500728c */ /* 0x000fd2000bf05300 */
[----:B------:R-:W-:Y:S05]  /*00e0*/  BRA.U !UP0, `(.L_x_1) ;  /* 0x0000000108147547 */ /* 0x000fea000b800000 */
[----:B------:R-:W1:Y:S01]  /*00f0*/  LDC.64 R2, c[0x0][0x888] ;  /* 0x00022200ff027b82 */ /* 0x000e620000000a00 */
[----:B------:R-:W1:Y:S02]  /*0100*/  LDCU.64 UR4, c[0x0][0x358] ;  /* 0x00006b00ff0477ac */ /* 0x000e640008000a00 */
[----:B-1----:R1:W5:Y:S01]  /*0110*/  LDG.E R73, desc[UR4][R2.64] ;  /* 0x0000000402497981 */ /* 0x002362000c1e1900 */
[----:B------:R-:W-:Y:S01]  /*0120*/  HFMA2 R158, -RZ, RZ, 0, 5.9604644775390625e-08 ;  /* 0x00000001ff9e7431 */ /* 0x000fe200000001ff */
[----:B------:R-:W-:Y:S05]  /*0130*/  BRA `(.L_x_0) ;  /* 0x00000000000c7947 */ /* 0x000fea0003800000 */
.L_x_1:
[----:B------:R-:W1:Y:S01]  /*0140*/  LDCU UR4, c[0x0][0x880] ;  /* 0x00011000ff0477ac */ /* 0x000e620008000800 */
[----:B------:R-:W-:Y:S01]  /*0150*/  HFMA2 R158, -RZ, RZ, 0, 5.9604644775390625e-08 ;  /* 0x00000001ff9e7431 */ /* 0x000fe200000001ff */
[----:B-1----:R-:W-:-:S07]  /*0160*/  MOV R73, UR4 ;  /* 0x0000000400497c02 */ /* 0x002fce0008000f00 */
.L_x_0:
[----:B------:R-:W2:Y:S02]  /*0170*/  LDCU.64 UR4, c[0x0][0x8b0] ;  /* 0x00011600ff0477ac */ /* 0x000ea40008000a00 */
[----:B--2---:R-:W-:-:S04]  /*0180*/  UISETP.NE.U32.AND UP0, UPT, UR4, URZ, UPT ;  /* 0x000000ff0400728c */ /* 0x004fc8000bf05070 */
[----:B------:R-:W-:-:S09]  /*0190*/  UISETP.NE.AND.EX UP0, UPT, UR5, URZ, UPT, UP0 ;  /* 0x000000ff0500728c */ /* 0x000fd2000bf05300 */
[----:B------:R-:W-:Y:S05]  /*01a0*/  BRA.U UP0, `(.L_x_2) ;  /* 0x0000000100287547 */ /* 0x000fea000b800000 */
[----:B------:R-:W2:Y:S02]  /*01b0*/  LDCU.64 UR4, c[0x0][0x8a8] ;  /* 0x00011500ff0477ac */ /* 0x000ea40008000a00 */
[----:B--2---:R-:W-:-:S04]  /*01c0*/  UISETP.NE.U32.AND UP0, UPT, UR4, URZ, UPT ;  /* 0x000000ff0400728c */ /* 0x004fc8000bf05070 */
[----:B------:R-:W-:-:S09]  /*01d0*/  UISETP.NE.AND.EX UP0, UPT, UR5, URZ, UPT, UP0 ;  /* 0x000000ff0500728c */ /* 0x000fd2000bf05300 */
[----:B------:R-:W-:Y:S05]  /*01e0*/  BRA.U !UP0, `(.L_x_3) ;  /* 0x0000000108107547 */ /* 0x000fea000b800000 */
[----:B------:R-:W2:Y:S01]  /*01f0*/  LDC.64 R70, c[0x0][0x8a8] ;  /* 0x00022a00ff467b82 */ /* 0x000ea20000000a00 */
[----:B------:R-:W2:Y:S02]  /*0200*/  LDCU.64 UR4, c[0x0][0x358] ;  /* 0x00006b00ff0477ac */ /* 0x000ea40008000a00 */
[----:B--2---:R2:W5:Y:S01]  /*0210*/  LDG.E R70, desc[UR4][R70.64] ;  /* 0x0000000446467981 */ /* 0x004562000c1e1900 */
[----:B------:R-:W-:Y:S05]  /*0220*/  BRA `(.L_x_2) ;  /* 0x0000000000087947 */ /* 0x000fea0003800000 */
.L_x_3:
[----:B------:R-:W2:Y:S02]  /*0230*/  LDCU UR4, c[0x0][0x8a0] ;  /* 0x00011400ff0477ac */ /* 0x000ea40008000800 */
[----:B--2---:R-:W-:Y:S02]  /*0240*/  MOV R70, UR4 ;  /* 0x0000000400467c02 */ /* 0x004fe40008000f00 */
.L_x_2:
[----:B------:R-:W-:Y:S01]  /*0250*/  IMAD.U32 R0, RZ, RZ, UR17 ;  /* 0x00000011ff007e24 */ /* 0x000fe2000f8e00ff */
[----:B------:R-:W-:Y:S04]  /*0260*/  BSSY.RECONVERGENT B0, `(.L_x_4) ;  /* 0x000000c000007945 */ /* 0x000fe80003800200 */
[C---:B------:R-:W-:Y:S02]  /*0270*/  ISETP.NE.OR P1, PT, R0.reuse, 0x1, !P3 ;  /* 0x000000010000780c */ /* 0x040fe40005f25670 */
[----:B------:R-:W-:-:S11]  /*0280*/  ISETP.NE.OR P0, PT, R0, 0x3, !P3 ;  /* 0x000000030000780c */ /* 0x000fd60005f05670 */
[----:B------:R-:W-:Y:S05]  /*0290*/  @P1 BRA `(.L_x_5) ;  /* 0x0000000000201947 */ /* 0x000fea0003800000 */
[----:B------:R-:W3:Y:S02]  /*02a0*/  LDCU.64 UR4, c[0x0][0x348] ;  /* 0x00006900ff0477ac */ /* 0x000ee40008000a00 */
[----:B---3--:R-:W-:Y:S02]  /*02b0*/  UIADD3 UR6, UP1, UPT, UR4, 0x80, URZ ;  /* 0x0000008004067890 */ /* 0x008fe4000ff3e0ff */
[----:B------:R-:W-:Y:S02]  /*02c0*/  UIADD3 UR4, UP0, UPT, UR4, 0x180, URZ ;  /* 0x0000018004047890 */ /* 0x000fe4000ff1e0ff */
[----:B------:R-:W-:Y:S02]  /*02d0*/  UIADD3.X UR7, UPT, UPT, URZ, UR5, URZ, UP1, !UPT ;  /* 0x00000005ff077290 */ /* 0x000fe40008ffe4ff */
[----:B------:R-:W-:-:S07]  /*02e0*/  UIADD3.X UR5, UPT, UPT, URZ, UR5, URZ, UP0, !UPT ;  /* 0x00000005ff057290 */ /* 0x000fce00087fe4ff */
[----:B------:R3:W-:Y:S02]  /*02f0*/  UTMACCTL.PF [UR6] ;  /* 0x00000000060079b9 */ /* 0x0007e40008040000 */
[----:B------:R3:W-:Y:S02]  /*0300*/  UTMACCTL.PF [UR4] ;  /* 0x00000000040079b9 */ /* 0x0007e40008040000 */
[----:B---3--:R-:W-:Y:S01]  /*0310*/  NOP ;  /* 0x0000000000007918 */ /* 0x008fe20000000000 */
.L_x_5:
[----:B------:R-:W-:Y:S05]  /*0320*/  BSYNC.RECONVERGENT B0 ;  /* 0x0000000000007941 */ /* 0x000fea0003800200 */
.L_x_4:
[----:B------:R-:W-:Y:S04]  /*0330*/  BSSY.RECONVERGENT B0, `(.L_x_6) ;  /* 0x000000a000007945 */ /* 0x000fe80003800200 */
        /* <DEDUP_REMOVED lines=9> */
.L_x_7:
[----:B------:R-:W-:Y:S05]  /*03d0*/  BSYNC.RECONVERGENT B0 ;  /* 0x0000000000007941 */ /* 0x000fea0003800200 */
.L_x_6:
[----:B------:R-:W3:Y:S01]  /*03e0*/  LDCU.64 UR4, c[0x0][0x888] ;  /* 0x00011100ff0477ac */ /* 0x000ee20008000a00 */
[----:B------:R-:W-:Y:S02]  /*03f0*/  UISETP.EQ.U32.AND UP1, UPT, UR8, URZ, UPT ;  /* 0x000000ff0800728c */ /* 0x000fe4000bf22070 */
[----:B------:R-:W-:Y:S02]  /*0400*/  UPLOP3.LUT UP3, UPT, UPT, UPT, UPT, 0x80, 0x8 ;  /* 0x000000000008789c */ /* 0x000fe40003f6f070 */
[----:B---3--:R-:W-:-:S04]  /*0410*/  UISETP.NE.U32.AND UP0, UPT, UR4, URZ, UPT ;  /* 0x000000ff0400728c */ /* 0x008fc8000bf05070 */
[----:B------:R-:W-:-:S04]  /*0420*/  UISETP.NE.AND.EX UP0, UPT, UR5, URZ, UPT, UP0 ;  /* 0x000000ff0500728c */ /* 0x000fc8000bf05300 */
[----:B------:R-:W-:-:S04]  /*0430*/  UISETP.EQ.OR.EX UP2, UPT, UR9, URZ, !UP0, UP1 ;  /* 0x000000ff0900728c */ /* 0x000fc8000c742710 */
[----:B------:R-:W-:-:S06]  /*0440*/  UP2UR UR4, UPR, URZ, 0x4 ;  /* 0x00000004ff047883 */ /* 0x000fcc0008000000 */
[----:B------:R-:W-:Y:S01]  /*0450*/  MOV R161, UR4 ;  /* 0x0000000400a17c02 */ /* 0x000fe20008000f00 */
[----:B------:R-:W-:Y:S06]  /*0460*/  BRA.U !UP2, `(.L_x_8) ;  /* 0x000000010a207547 */ /* 0x000fec000b800000 */
[----:B------:R-:W-:Y:S01]  /*0470*/  UISETP.NE.U32.AND UP1, UPT, UR8, URZ, UPT ;  /* 0x000000ff0800728c */ /* 0x000fe2000bf25070 */
[----:B-----5:R-:W-:Y:S01]  /*0480*/  FSETP.NEU.AND P0, PT, R73, RZ, PT ;  /* 0x000000ff4900720b */ /* 0x020fe20003f0d000 */
[----:B------:R-:W-:Y:S02]  /*0490*/  USEL UR4, URZ, 0xffffffff, UP0 ;  /* 0xffffffffff047887 */ /* 0x000fe40008000000 */
[----:B------:R-:W-:-:S10]  /*04a0*/  UISETP.NE.AND.EX UP1, UPT, UR9, URZ, UPT, UP1 ;  /* 0x000000ff0900728c */ /* 0x000fd4000bf25310 */
[----:B------:R-:W-:Y:S01]  /*04b0*/  VOTEU.ANY UP0, P0 ;  /* 0x0000000000ff7886 */ /* 0x000fe20000000100 */
[----:B------:R-:W-:-:S04]  /*04c0*/  @!UP1 USEL UR4, URZ, 0xffffffff, UP0 ;  /* 0xffffffffff049887 */ /* 0x000fc80008000000 */
[----:B------:R-:W-:-:S04]  /*04d0*/  ULOP3.LUT UR4, UR4, 0x1, URZ, 0xc0, !UPT ;  /* 0x0000000104047892 */ /* 0x000fc8000f8ec0ff */
[----:B------:R-:W-:-:S11]  /*04e0*/  UISETP.NE.U32.AND UP3, UPT, UR4, 0x1, UPT ;  /* 0x000000010400788c */ /* 0x000fd6000bf65070 */
.L_x_8:
[----:B-1----:R-:W1:Y:S01]  /*04f0*/  SHFL.IDX PT, R2, R159, RZ, 0x1f ;  /* 0x00001fff9f027589 */ /* 0x002e6200000e0000 */
[----:B------:R-:W-:-:S04]  /*0500*/  UISETP.NE.AND UP0, UPT, UR17, 0x2, UPT ;  /* 0x000000021100788c */ /* 0x000fc8000bf05270 */
[----:B------:R-:W-:Y:S01]  /*0510*/  USEL UR48, URZ, 0x1, UP0 ;  /* 0x00000001ff307887 */ /* 0x000fe20008000000 */
[----:B-1----:R-:W-:-:S13]  /*0520*/  ISETP.NE.AND P0, PT, R2, RZ, PT ;  /* 0x000000ff0200720c */ /* 0x002fda0003f05270 */
[----:B------:R-:W-:Y:S05]  /*0530*/  @P0 BRA `(.L_x_9) ;  /* 0x0000000000b40947 */ /* 0x000fea0003800000 */
[----:B------:R-:W-:Y:S01]  /*0540*/  ELECT P0, URZ, PT ;  /* 0x0000000000ff782f */ /* 0x000fe20003800000 */
[----:B------:R-:W-:-:S12]  /*0550*/  BSSY.RECONVERGENT B0, `(.L_x_9) ;  /* 0x000002b000007945 */ /* 0x000fd80003800200 */
[----:B------:R-:W-:Y:S05]  /*0560*/  @!P0 BRA `(.L_x_10) ;  /* 0x0000000000a48947 */ /* 0x000fea0003800000 */
[----:B------:R-:W1:Y:S01]  /*0570*/  S2UR UR4, SR_CgaCtaId ;  /* 0x00000000000479c3 */ /* 0x000e620000008800 */
[----:B------:R-:W-:Y:S01]  /*0580*/  UMOV UR5, 0x400 ;  /* 0x0000040000057882 */ /* 0x000fe20000000000 */
[----:B------:R-:W-:Y:S01]  /*0590*/  UMOV UR8, 0x1 ;  /* 0x0000000100087882 */ /* 0x000fe20000000000 */
[----:B------:R-:W-:Y:S01]  /*05a0*/  UMOV UR6, 0x2 ;  /* 0x0000000200067882 */ /* 0x000fe20000000000 */
[----:B------:R-:W-:-:S04]  /*05b0*/  UIADD3 UR8, UPT, UPT, -UR8, 0x100000, URZ ;  /* 0x0010000008087890 */ /* 0x000fc8000fffe1ff */
[----:B------:R-:W-:Y:S02]  /*05c0*/  USHF.L.U32 UR9, UR8, 0xb, URZ ;  /* 0x0000000b08097899 */ /* 0x000fe400080006ff */
[----:B------:R-:W-:Y:S02]  /*05d0*/  USHF.L.U32 UR8, UR8, 0x1, URZ ;  /* 0x0000000108087899 */ /* 0x000fe400080006ff */
[----:B------:R-:W-:-:S04]  /*05e0*/  UIADD3 UR6, UPT, UPT, -UR6, 0x100000, URZ ;  /* 0x0010000006067890 */ /* 0x000fc8000fffe1ff */
[----:B------:R-:W-:Y:S02]  /*05f0*/  USHF.L.U32 UR7, UR6, 0xb, URZ ;  /* 0x0000000b06077899 */ /* 0x000fe400080006ff */
[----:B------:R-:W-:Y:S02]  /*0600*/  USHF.L.U32 UR6, UR6, 0x1, URZ ;  /* 0x0000000106067899 */ /* 0x000fe400080006ff */
[----:B-1----:R-:W-:Y:S01]  /*0610*/  ULEA UR4, UR4, UR5, 0x18 ;  /* 0x0000000504047291 */ /* 0x002fe2000f8ec0ff */
[----:B------:R-:W1:Y:S11]  /*0620*/  FENCE.VIEW.ASYNC.S ;  /* 0x00000000000073c6 */ /* 0x000e760000000000 */
[----:B-1----:R1:W3:Y:S01]  /*0630*/  SYNCS.EXCH.64 URZ, [UR4], UR8 ;  /* 0x0000000804ff75b2 */ /* 0x0022e20008000100 */
[----:B------:R1:W4:Y:S01]  /*0640*/  SYNCS.EXCH.64 URZ, [UR4+0x70], UR6 ;  /* 0x0000700604ff75b2 */ /* 0x0003220008000100 */
[----:B------:R1:W1:Y:S01]  /*0650*/  SYNCS.EXCH.64 URZ, [UR4+0x8], UR8 ;  /* 0x0000080804ff75b2 */ /* 0x0002620008000100 */
        /* <DEDUP_REMOVED lines=25> */
[----:B---34-:R-:W-:Y:S01]  /*07f0*/  NOP ;  /* 0x0000000000007918 */ /* 0x018fe20000000000 */
.L_x_10:
[----:B-1----:R-:W-:Y:S05]  /*0800*/  BSYNC.RECONVERGENT B0 ;  /* 0x0000000000007941 */ /* 0x002fea0003800200 */
.L_x_9:
[----:B------:R-:W1:Y:S01]  /*0810*/  SHFL.IDX PT, R2, R159, RZ, 0x1f ;  /* 0x00001fff9f027589 */ /* 0x000e6200000e0000 */
[----:B------:R-:W-:Y:S01]  /*0820*/  NOP ;  /* 0x0000000000007918 */ /* 0x000fe20000000000 */
[----:B-1----:R-:W-:-:S13]  /*0830*/  ISETP.NE.AND P0, PT, R2, 0x1, PT ;  /* 0x000000010200780c */ /* 0x002fda0003f05270 */
[----:B------:R-:W-:Y:S05]  /*0840*/  @P0 BRA `(.L_x_11) ;  /* 0x0000000000580947 */ /* 0x000fea0003800000 */
        /* <DEDUP_REMOVED lines=9> */
[----:B------:R-:W-:Y:S01]  /*08e0*/  USHF.L.U32 UR6, UR6, 0x1, URZ ;  /* 0x0000000106067899 */ /* 0x000fe200080006ff */
[----:B------:R-:W-:Y:S01]  /*08f0*/  ELECT P0, URZ, PT ;  /* 0x0000000000ff782f */ /* 0x000fe20003800000 */
[----:B-1----:R-:W-:Y:S01]  /*0900*/  ULEA UR4, UR4, UR5, 0x18 ;  /* 0x0000000504047291 */ /* 0x002fe2000f8ec0ff */
[----:B------:R-:W1:Y:S11]  /*0910*/  FENCE.VIEW.ASYNC.S ;  /* 0x00000000000073c6 */ /* 0x000e760000000000 */
[----:B-1----:R1:W3:Y:S01]  /*0920*/  SYNCS.EXCH.64 URZ, [UR4+0xe0], UR8 ;  /* 0x0000e00804ff75b2 */ /* 0x0022e20008000100 */
[----:B------:R1:W4:Y:S01]  /*0930*/  SYNCS.EXCH.64 URZ, [UR4+0x100], UR6 ;  /* 0x0001000604ff75b2 */ /* 0x0003220008000100 */
[----:B------:R1:W1:Y:S01]  /*0940*/  SYNCS.EXCH.64 URZ, [UR4+0xe8], UR8 ;  /* 0x0000e80804ff75b2 */ /* 0x0002620008000100 */
[----:B------:R1:W1:Y:S01]  /*0950*/  SYNCS.EXCH.64 URZ, [UR4+0x108], UR6 ;  /* 0x0001080604ff75b2 */ /* 0x0002620008000100 */
[----:B------:R1:W1:Y:S01]  /*0960*/  SYNCS.EXCH.64 URZ, [UR4+0xf0], UR8 ;  /* 0x0000f00804ff75b2 */ /* 0x0002620008000100 */
[----:B------:R1:W1:Y:S01]  /*0970*/  SYNCS.EXCH.64 URZ, [UR4+0x110], UR6 ;  /* 0x0001100604ff75b2 */ /* 0x0002620008000100 */
[----:B------:R1:W1:Y:S01]  /*0980*/  SYNCS.EXCH.64 URZ, [UR4+0xf8], UR8 ;  /* 0x0000f80804ff75b2 */ /* 0x0002620008000100 */
[----:B------:R1:W1:Y:S01]  /*0990*/  SYNCS.EXCH.64 URZ, [UR4+0x118], UR6 ;  /* 0x0001180604ff75b2 */ /* 0x0002620008000100 */
[----:B------:R-:W-:Y:S01]  /*09a0*/  NOP ;  /* 0x0000000000007918 */ /* 0x000fe20000000000 */
.L_x_11:
[----:B------:R-:W2:Y:S01]  /*09b0*/  SHFL.IDX PT, R2, R159, RZ, 0x1f ;  /* 0x00001fff9f027589 */ /* 0x000ea200000e0000 */
[----:B------:R-:W-:Y:S01]  /*09c0*/  NOP ;  /* 0x0000000000007918 */ /* 0x000fe20000000000 */
[----:B--2---:R-:W-:-:S13]  /*09d0*/  ISETP.NE.AND P0, PT, R2, 0x3, PT ;  /* 0x000000030200780c */ /* 0x004fda0003f05270 */
[----:B------:R-:W-:Y:S05]  /*09e0*/  @P0 BRA `(.L_x_12) ;  /* 0x0000000000300947 */ /* 0x000fea0003800000 */
[----:B-1----:R-:W1:Y:S01]  /*09f0*/  S2UR UR6, SR_CgaCtaId ;  /* 0x00000000000679c3 */ /* 0x002e620000008800 */
[----:B------:R-:W-:Y:S01]  /*0a00*/  UMOV UR4, 0x400 ;  /* 0x0000040000047882 */ /* 0x000fe20000000000 */
[----:B------:R-:W-:Y:S01]  /*0a10*/  UMOV UR5, 0x20 ;  /* 0x0000002000057882 */ /* 0x000fe20000000000 */
[----:B------:R-:W-:Y:S01]  /*0a20*/  ELECT P0, URZ, PT ;  /* 0x0000000000ff782f */ /* 0x000fe20003800000 */
[----:B-1----:R-:W-:Y:S02]  /*0a30*/  ULEA UR6, UR6, UR4, 0x18 ;  /* 0x0000000406067291 */ /* 0x002fe4000f8ec0ff */
[----:B------:R-:W-:-:S04]  /*0a40*/  UIADD3 UR4, UPT, UPT, -UR5, 0x100000, URZ ;  /* 0x0010000005047890 */ /* 0x000fc8000fffe1ff */
[----:B------:R-:W-:Y:S02]  /*0a50*/  USHF.L.U32 UR5, UR4, 0xb, URZ ;  /* 0x0000000b04057899 */ /* 0x000fe400080006ff */
[----:B------:R-:W-:Y:S01]  /*0a60*/  USHF.L.U32 UR4, UR4, 0x1, URZ ;  /* 0x0000000104047899 */ /* 0x000fe200080006ff */
[----:B------:R-:W1:Y:S11]  /*0a70*/  FENCE.VIEW.ASYNC.S ;  /* 0x00000000000073c6 */ /* 0x000e760000000000 */
[----:B-1----:R2:W1:Y:S01]  /*0a80*/  SYNCS.EXCH.64 URZ, [UR6+0x120], UR4 ;  /* 0x0001200406ff75b2 */ /* 0x0024620008000100 */
[----:B------:R2:W1:Y:S02]  /*0a90*/  SYNCS.EXCH.64 URZ, [UR6+0x128], UR4 ;  /* 0x0001280406ff75b2 */ /* 0x0004640008000100 */
[----:B--2---:R-:W-:Y:S01]  /*0aa0*/  NOP ;  /* 0x0000000000007918 */ /* 0x004fe20000000000 */
.L_x_12:
[----:B------:R-:W2:Y:S01]  /*0ab0*/  SHFL.IDX PT, R2, R159, RZ, 0x1f ;  /* 0x00001fff9f027589 */ /* 0x000ea200000e0000 */
[----:B------:R-:W-:Y:S01]  /*0ac0*/  NOP ;  /* 0x0000000000007918 */ /* 0x000fe20000000000 */
[----:B--2---:R-:W-:-:S13]  /*0ad0*/  ISETP.NE.AND P0, PT, R2, 0x4, PT ;  /* 0x000000040200780c */ /* 0x004fda0003f05270 */
[----:B------:R-:W-:Y:S05]  /*0ae0*/  @P0 BRA `(.L_x_13) ;  /* 0x00000000004c0947 */ /* 0x000fea0003800000 */
[----:B-1----:R-:W1:Y:S01]  /*0af0*/  S2UR UR6, SR_CgaCtaId ;  /* 0x00000000000679c3 */ /* 0x002e620000008800 */
[----:B------:R-:W-:Y:S01]  /*0b00*/  UMOV UR4, 0x1e0 ;  /* 0x000001e000047882 */ /* 0x000fe20000000000 */
[----:B------:R-:W-:Y:S01]  /*0b10*/  UMOV UR5, 0x400 ;  /* 0x0000040000057882 */ /* 0x000fe20000000000 */
[----:B------:R-:W-:Y:S01]  /*0b20*/  USEL UR4, UR4, 0x1a0, UP3 ;  /* 0x000001a004047887 */ /* 0x000fe20009800000 */
[----:B------:R-:W-:Y:S01]  /*0b30*/  UMOV UR8, 0x1 ;  /* 0x0000000100087882 */ /* 0x000fe20000000000 */
[----:B------:R-:W-:Y:S01]  /*0b40*/  ELECT P0, URZ, PT ;  /* 0x0000000000ff782f */ /* 0x000fe20003800000 */
[----:B------:R-:W-:-:S04]  /*0b50*/  UIADD3 UR8, UPT, UPT, -UR8, 0x100000, URZ ;  /* 0x0010000008087890 */ /* 0x000fc8000fffe1ff */
[----:B------:R-:W-:Y:S02]  /*0b60*/  USHF.L.U32 UR9, UR8, 0xb, URZ ;  /* 0x0000000b08097899 */ /* 0x000fe400080006ff */
[----:B------:R-:W-:Y:S02]  /*0b70*/  USHF.L.U32 UR8, UR8, 0x1, URZ ;  /* 0x0000000108087899 */ /* 0x000fe400080006ff */
[----:B-1----:R-:W-:Y:S02]  /*0b80*/  ULEA UR6, UR6, UR5, 0x18 ;  /* 0x0000000506067291 */ /* 0x002fe4000f8ec0ff */
[----:B------:R-:W-:-:S04]  /*0b90*/  UIADD3 UR4, UPT, UPT, -UR4, 0x100000, URZ ;  /* 0x0010000004047890 */ /* 0x000fc8000fffe1ff */
[----:B------:R-:W-:Y:S02]  /*0ba0*/  USHF.L.U32 UR5, UR4, 0xb, URZ ;  /* 0x0000000b04057899 */ /* 0x000fe400080006ff */
[----:B------:R-:W-:Y:S01]  /*0bb0*/  USHF.L.U32 UR4, UR4, 0x1, URZ ;  /* 0x0000000104047899 */ /* 0x000fe200080006ff */
[----:B------:R-:W1:Y:S03]  /*0bc0*/  FENCE.VIEW.ASYNC.S ;  /* 0x00000000000073c6 */ /* 0x000e660000000000 */
[----:B-1----:R2:W1:Y:S08]  /*0bd0*/  SYNCS.EXCH.64 URZ, [UR6+0x130], UR8 ;  /* 0x0001300806ff75b2 */ /* 0x0024700008000100 */
[----:B------:R2:W1:Y:S01]  /*0be0*/  SYNCS.EXCH.64 URZ, [UR6+0x140], UR4 ;  /* 0x0001400406ff75b2 */ /* 0x0004620008000100 */
[----:B------:R2:W1:Y:S01]  /*0bf0*/  SYNCS.EXCH.64 URZ, [UR6+0x138], UR8 ;  /* 0x0001380806ff75b2 */ /* 0x0004620008000100 */
[----:B------:R2:W1:Y:S02]  /*0c00*/  SYNCS.EXCH.64 URZ, [UR6+0x148], UR4 ;  /* 0x0001480406ff75b2 */ /* 0x0004640008000100 */
[----:B--2---:R-:W-:Y:S01]  /*0c10*/  NOP ;  /* 0x0000000000007918 */ /* 0x004fe20000000000 */
.L_x_13:
[----:B------:R-:W2:Y:S01]  /*0c20*/  SHFL.IDX PT, R2, R159, RZ, 0x1f ;  /* 0x00001fff9f027589 */ /* 0x000ea200000e0000 */
[----:B------:R-:W-:Y:S01]  /*0c30*/  NOP ;  /* 0x0000000000007918 */ /* 0x000fe20000000000 */
[----:B--2---:R-:W-:-:S13]  /*0c40*/  ISETP.NE.AND P0, PT, R2, 0x5, PT ;  /* 0x000000050200780c */ /* 0x004fda0003f05270 */
[----:B------:R-:W-:Y:S05]  /*0c50*/  @P0 BRA `(.L_x_14) ;  /* 0x0000000000480947 */ /* 0x000fea0003800000 */
[----:B-1----:R-:W1:Y:S01]  /*0c60*/  S2UR UR4, SR_CgaCtaId ;  /* 0x00000000000479c3 */ /* 0x002e620000008800 */
        /* <DEDUP_REMOVED lines=12> */
[----:B-1----:R2:W1:Y:S01]  /*0d30*/  SYNCS.EXCH.64 URZ, [UR4+0x150], UR8 ;  /* 0x0001500804ff75b2 */ /* 0x0024620008000100 */
[----:B------:R2:W1:Y:S01]  /*0d40*/  SYNCS.EXCH.64 URZ, [UR4+0x160], UR6 ;  /* 0x0001600604ff75b2 */ /* 0x0004620008000100 */
[----:B------:R2:W1:Y:S01]  /*0d50*/  SYNCS.EXCH.64 URZ, [UR4+0x158], UR8 ;  /* 0x0001580804ff75b2 */ /* 0x0004620008000100 */
[----:B------:R2:W1:Y:S02]  /*0d60*/  SYNCS.EXCH.64 URZ, [UR4+0x168], UR6 ;  /* 0x0001680604ff75b2 */ /* 0x0004640008000100 */
[----:B--2---:R-:W-:Y:S01]  /*0d70*/  NOP ;  /* 0x0000000000007918 */ /* 0x004fe20000000000 */
.L_x_14:
[----:B------:R-:W2:Y:S01]  /*0d80*/  SHFL.IDX PT, R2, R159, RZ, 0x1f ;  /* 0x00001fff9f027589 */ /* 0x000ea200000e0000 */
[----:B------:R-:W-:Y:S01]  /*0d90*/  NOP ;  /* 0x0000000000007918 */ /* 0x000fe20000000000 */
[----:B--2---:R-:W-:-:S13]  /*0da0*/  ISETP.NE.AND P0, PT, R2, 0x3, PT ;  /* 0x000000030200780c */ /* 0x004fda0003f05270 */
[----:B------:R-:W-:Y:S05]  /*0db0*/  @P0 BRA `(.L_x_15) ;  /* 0x0000000000380947 */ /* 0x000fea0003800000 */
[----:B------:R-:W2:Y:S01]  /*0dc0*/  S2UR UR5, SR_CgaCtaId ;  /* 0x00000000000579c3 */ /* 0x000ea20000008800 */
[----:B-1----:R-:W-:Y:S01]  /*0dd0*/  UMOV UR4, 0x400 ;  /* 0x0000040000047882 */ /* 0x002fe20000000000 */
[----:B------:R-:W-:Y:S01]  /*0de0*/  UMOV UR6, 0x20 ;  /* 0x0000002000067882 */ /* 0x000fe20000000000 */
[----:B------:R-:W-:Y:S01]  /*0df0*/  ELECT P0, URZ, PT ;  /* 0x0000000000ff782f */ /* 0x000fe20003800000 */
[----:B------:R-:W-:-:S04]  /*0e00*/  UIADD3 UR6, UPT, UPT, -UR6, 0x100000, URZ ;  /* 0x0010000006067890 */ /* 0x000fc8000fffe1ff */
[----:B------:R-:W-:Y:S02]  /*0e10*/  USHF.L.U32 UR7, UR6, 0xb, URZ ;  /* 0x0000000b06077899 */ /* 0x000fe400080006ff */
[----:B------:R-:W-:Y:S02]  /*0e20*/  USHF.L.U32 UR6, UR6, 0x1, URZ ;  /* 0x0000000106067899 */ /* 0x000fe400080006ff */
[----:B--2---:R-:W-:Y:S01]  /*0e30*/  ULEA UR4, UR5, UR4, 0x18 ;  /* 0x0000000405047291 */ /* 0x004fe2000f8ec0ff */
[----:B------:R-:W1:Y:S11]  /*0e40*/  FENCE.VIEW.ASYNC.S ;  /* 0x00000000000073c6 */ /* 0x000e760000000000 */
[----:B-1----:R2:W1:Y:S01]  /*0e50*/  SYNCS.EXCH.64 URZ, [UR4+0x170], UR6 ;  /* 0x0001700604ff75b2 */ /* 0x0024620008000100 */
[----:B------:R2:W1:Y:S01]  /*0e60*/  SYNCS.EXCH.64 URZ, [UR4+0x180], UR6 ;  /* 0x0001800604ff75b2 */ /* 0x0004620008000100 */
[----:B------:R2:W1:Y:S01]  /*0e70*/  SYNCS.EXCH.64 URZ, [UR4+0x178], UR6 ;  /* 0x0001780604ff75b2 */ /* 0x0004620008000100 */
[----:B------:R2:W1:Y:S02]  /*0e80*/  SYNCS.EXCH.64 URZ, [UR4+0x188], UR6 ;  /* 0x0001880604ff75b2 */ /* 0x0004640008000100 */
[----:B--2---:R-:W-:Y:S01]  /*0e90*/  NOP ;  /* 0x0000000000007918 */ /* 0x004fe20000000000 */
.L_x_15:
[----:B-1----:R-:W1:Y:S01]  /*0ea0*/  LDCU UR4, c[0x0][0x36c] ;  /* 0x00006d80ff0477ac */ /* 0x002e620008000800 */
[----:B------:R-:W-:Y:S01]  /*0eb0*/  ISETP.NE.OR P3, PT, R0, 0x2, !P3 ;  /* 0x000000020000780c */ /* 0x000fe20005f65670 */
[----:B------:R-:W-:Y:S01]  /*0ec0*/  NOP ;  /* 0x0000000000007918 */ /* 0x000fe20000000000 */
[----:B------:R-:W-:Y:S01]  /*0ed0*/  LOP3.LUT R0, R170, 0x1f, RZ, 0xc0, !PT ;  /* 0x0000001faa007812 */ /* 0x000fe200078ec0ff */
[----:B------:R-:W-:Y:S02]  /*0ee0*/  UISETP.NE.AND UP4, UPT, UR17, URZ, UPT ;  /* 0x000000ff1100728c */ /* 0x000fe4000bf85270 */
[----:B-1----:R-:W-:-:S09]  /*0ef0*/  UISETP.EQ.U32.AND UP5, UPT, UR4, 0x1, UPT ;  /* 0x000000010400788c */ /* 0x002fd2000bfa2070 */
[----:B------:R-:W-:Y:S05]  /*0f00*/  BRA.U !UP5, `(.L_x_16) ;  /* 0x000000010d087547 */ /* 0x000fea000b800000 */
[----:B---34-:R-:W-:Y:S01]  /*0f10*/  UCGABAR_ARV ;  /* 0x00000000000079c7 */ /* 0x018fe20008000000 */
[----:B------:R-:W-:Y:S05]  /*0f20*/  BRA `(.L_x_17) ;  /* 0x0000000000047947 */ /* 0x000fea0003800000 */
.L_x_16:
[----:B---34-:R-:W-:Y:S01]  /*0f30*/  NOP ;  /* 0x0000000000007918 */ /* 0x018fe20000000000 */
.L_x_17:
[----:B------:R-:W1:Y:S01]  /*0f40*/  S2UR UR7, SR_CTAID.X ;  /* 0x00000000000779c3 */ /* 0x000e620000002500 */
[----:B------:R-:W-:-:S05]  /*0f50*/  CS2R.32 R160, SR_CgaSize ;  /* 0x0000000000a07805 */ /* 0x000fca0000008a00 */
[----:B------:R-:W-:-:S05]  /*0f60*/  IMAD R160, R160, -0xa0, RZ ;  /* 0xffffff60a0a07824 */ /* 0x000fca00078e02ff */
[----:B------:R-:W-:-:S14]  /*0f70*/  R2UR UR5, R160 ;  /* 0x00000000a00572ca */ /* 0x000fdc00000e0000 */
[----:B------:R-:W2:Y:S01]  /*0f80*/  LDCU UR5, c[0x0][UR5+0x2b0] ;  /* 0x00005600050577ac */ /* 0x000ea20008000800 */
[----:B------:R-:W-:-:S05]  /*0f90*/  CS2R.32 R160, SR_CgaSize ;  /* 0x0000000000a07805 */ /* 0x000fca0000008a00 */
[----:B------:R-:W-:-:S05]  /*0fa0*/  IMAD R160, R160, -0xa0, RZ ;  /* 0xffffff60a0a07824 */ /* 0x000fca00078e02ff */
[----:B------:R-:W-:-:S14]  /*0fb0*/  R2UR UR4, R160 ;  /* 0x00000000a00472ca */ /* 0x000fdc00000e0000 */
[----:B------:R-:W3:Y:S01]  /*0fc0*/  LDCU UR4, c[0x0][UR4+0x2b4] ;  /* 0x00005680040477ac */ /* 0x000ee20008000800 */
[----:B------:R-:W4:Y:S01]  /*0fd0*/  S2UR UR8, SR_CTAID.Y ;  /* 0x00000000000879c3 */ /* 0x000f220000002600 */
[----:B------:R-:W-:-:S05]  /*0fe0*/  CS2R.32 R160, SR_CgaSize ;  /* 0x0000000000a07805 */ /* 0x000fca0000008a00 */
[----:B------:R-:W-:-:S05]  /*0ff0*/  IMAD R160, R160, -0xa0, RZ ;  /* 0xffffff60a0a07824 */ /* 0x000fca00078e02ff */
[----:B------:R-:W-:-:S14]  /*1000*/  R2UR UR9, R160 ;  /* 0x00000000a00972ca */ /* 0x000fdc00000e0000 */
[----:B------:R-:W3:Y:S01]  /*1010*/  LDCU UR9, c[0x0][UR9+0x2a0] ;  /* 0x00005400090977ac */ /* 0x000ee20008000800 */
[----:B------:R-:W4:Y:S01]  /*1020*/  LDCU UR21, c[0x0][0xb24] ;  /* 0x00016480ff1577ac */ /* 0x000f220008000800 */
[----:B------:R-:W3:Y:S01]  /*1030*/  S2UR UR10, SR_CgaCtaId ;  /* 0x00000000000a79c3 */ /* 0x000ee20000008800 */
[----:B------:R-:W-:-:S05]  /*1040*/  CS2R.32 R160, SR_CgaSize ;  /* 0x0000000000a07805 */ /* 0x000fca0000008a00 */
[----:B------:R-:W-:-:S05]  /*1050*/  IMAD R160, R160, -0xa0, RZ ;  /* 0xffffff60a0a07824 */ /* 0x000fca00078e02ff */
[----:B------:R-:W-:-:S14]  /*1060*/  R2UR UR59, R160 ;  /* 0x00000000a03b72ca */ /* 0x000fdc00000e0000 */
[----:B------:R-:W3:Y:S01]  /*1070*/  LDCU UR59, c[0x0][UR59+0x2a4] ;  /* 0x000054803b3b77ac */ /* 0x000ee20008000800 */
[----:B------:R-:W3:Y:S01]  /*1080*/  LDCU UR42, c[0x0][0xb24] ;  /* 0x00016480ff2a77ac */ /* 0x000ee20008000800 */
[----:B-1----:R-:W-:Y:S01]  /*1090*/  I2FP.F32.U32 R3, UR7 ;  /* 0x0000000700037c45 */ /* 0x002fe20008201000 */
[----:B------:R-:W1:Y:S01]  /*10a0*/  S2UR UR36, SR_CTAID.Z ;  /* 0x00000000002479c3 */ /* 0x000e620000002700 */
[----:B------:R-:W1:Y:S03]  /*10b0*/  LDCU UR27, c[0x0][0xb30] ;  /* 0x00016600ff1b77ac */ /* 0x000e660008000800 */
[----:B--2---:R-:W-:Y:S01]  /*10c0*/  FMUL R3, R3, UR5 ;  /* 0x0000000503037c20 */ /* 0x004fe20008400000 */
[----:B------:R-:W-:Y:S01]  /*10d0*/  UMOV UR16, UR7 ;  /* 0x0000000700107c82 */ /* 0x000fe20008000000 */
[----:B----4-:R-:W-:Y:S01]  /*10e0*/  UISETP.GE.AND UP2, UPT, UR21, 0x1, UPT ;  /* 0x000000011500788c */ /* 0x010fe2000bf46270 */
[----:B------:R-:W-:Y:S01]  /*10f0*/  I2FP.F32.U32 R2, UR8 ;  /* 0x0000000800027c45 */ /* 0x000fe20008201000 */
[----:B------:R-:W-:-:S02]  /*1100*/  UMOV UR20, UR8 ;  /* 0x0000000800147c82 */ /* 0x000fc40008000000 */
[----:B------:R-:W2:Y:S02]  /*1110*/  F2I.U32.TRUNC.NTZ R3, R3 ;  /* 0x0000000300037305 */ /* 0x000ea4000020f000 */
[----:B---3--:R-:W-:Y:S01]  /*1120*/  FMUL R2, R2, UR4 ;  /* 0x0000000402027c20 */ /* 0x008fe20008400000 */
[----:B------:R-:W-:-:S05]  /*1130*/  USHF.L.U32 UR28, UR10, 0xb, URZ ;  /* 0x0000000b0a1c7899 */ /* 0x000fca00080006ff */
[----:B------:R-:W3:Y:S01]  /*1140*/  F2I.U32.TRUNC.NTZ R2, R2 ;  /* 0x0000000200027305 */ /* 0x000ee2000020f000 */
[----:B--2---:R-:W-:Y:S02]  /*1150*/  R2UR UR4, R3 ;  /* 0x00000000030472ca */ /* 0x004fe400000e0000 */
[----:B---3--:R-:W-:Y:S02]  /*1160*/  R2UR UR6, R2 ;  /* 0x00000000020672ca */ /* 0x008fe400000e0000 */
[----:B------:R-:W-:-:S09]  /*1170*/  PRMT R2, RZ, 0x7610, R2 ;  /* 0x00007610ff027816 */ /* 0x000fd20000000002 */
[----:B------:R-:W-:-:S04]  /*1180*/  UIADD3 UR5, UPT, UPT, -UR4, URZ, URZ ;  /* 0x000000ff04057290 */ /* 0x000fc8000fffe1ff */
[----:B------:R-:W-:Y:S02]  /*1190*/  UIMAD UR5, UR9, UR5, UR7 ;  /* 0x00000005090572a4 */ /* 0x000fe4000f8e0207 */
[----:B------:R-:W-:-:S04]  /*11a0*/  UIADD3 UR4, UPT, UPT, -UR6, URZ, URZ ;  /* 0x000000ff06047290 */ /* 0x000fc8000fffe1ff */
[----:B------:R-:W-:Y:S01]  /*11b0*/  IMAD.U32 R160, RZ, RZ, UR5 ;  /* 0x00000005ffa07e24 */ /* 0x000fe2000f8e00ff */
[----:B------:R-:W-:Y:S01]  /*11c0*/  UIMAD UR59, UR59, UR4, UR8 ;  /* 0x000000043b3b72a4 */ /* 0x000fe2000f8e0208 */
[----:B-1----:R-:W-:Y:S11]  /*11d0*/  BRA.U UP4, `(.L_x_18) ;  /* 0x0000000104287547 */ /* 0x002ff6000b800000 */
[----:B------:R-:W-:Y:S01]  /*11e0*/  R2UR UR4, R160 ;  /* 0x00000000a00472ca */ /* 0x000fe200000e0000 */
[----:B------:R-:W-:Y:S02]  /*11f0*/  UISETP.NE.AND UP0, UPT, UR59, URZ, UPT ;  /* 0x000000ff3b00728c */ /* 0x000fe4000bf05270 */
[----:B------:R-:W-:-:S10]  /*1200*/  UISETP.NE.AND UP1, UPT, UR59, 0x1, UPT ;  /* 0x000000013b00788c */ /* 0x000fd4000bf25270 */
[----:B------:R-:W-:-:S04]  /*1210*/  UISETP.EQ.OR UP0, UPT, UR4, URZ, !UP0 ;  /* 0x000000ff0400728c */ /* 0x000fc8000c702670 */
[----:B------:R-:W-:Y:S02]  /*1220*/  USEL UR5, URZ, 0x1, !UP0 ;  /* 0x00000001ff057887 */ /* 0x000fe4000c000000 */
[----:B------:R-:W-:Y:S02]  /*1230*/  UISETP.NE.AND UP0, UPT, UR4, URZ, UPT ;  /* 0x000000ff0400728c */ /* 0x000fe4000bf05270 */
[----:B------:R-:W-:-:S04]  /*1240*/  USEL UR4, URZ, 0x2, UP1 ;  /* 0x00000002ff047887 */ /* 0x000fc80008800000 */
[----:B------:R-:W-:-:S04]  /*1250*/  USEL UR4, UR4, 0x2, UP0 ;  /* 0x0000000204047887 */ /* 0x000fc80008000000 */
[----:B------:R-:W-:-:S06]  /*1260*/  UIADD3 UR4, UPT, UPT, UR5, UR4, URZ ;  /* 0x0000000405047290 */ /* 0x000fcc000fffe0ff */
[----:B------:R-:W-:Y:S02]  /*1270*/  MOV R2, UR4 ;  /* 0x0000000400027c02 */ /* 0x000fe40008000f00 */
.L_x_18:
[----:B------:R-:W-:Y:S05]  /*1280*/  BRA.U !UP2, `(.L_x_19) ;  /* 0x000000010ad47547 */ /* 0x000fea000b800000 */
[----:B------:R-:W1:Y:S01]  /*1290*/  LDCU.128 UR12, c[0x0][0xb10] ;  /* 0x00016200ff0c77ac */ /* 0x000e620008000c00 */
[----:B------:R-:W2:Y:S01]  /*12a0*/  LDCU UR6, c[0x0][0x370] ;  /* 0x00006e00ff0677ac */ /* 0x000ea20008000800 */
[----:B------:R-:W3:Y:S01]  /*12b0*/  LDCU UR5, c[0x0][0x374] ;  /* 0x00006e80ff0577ac */ /* 0x000ee20008000800 */
[----:B------:R-:W4:Y:S01]  /*12c0*/  LDCU UR26, c[0x0][0xb0c] ;  /* 0x00016180ff1a77ac */ /* 0x000f220008000800 */
[----:B------:R-:W4:Y:S01]  /*12d0*/  LDCU UR4, c[0x0][0xb20] ;  /* 0x00016400ff0477ac */ /* 0x000f220008000800 */
[----:B------:R-:W4:Y:S01]  /*12e0*/  LDCU.64 UR8, c[0x0][0xb28] ;  /* 0x00016500ff0877ac */ /* 0x000f220008000a00 */
[----:B-1----:R-:W-:Y:S02]  /*12f0*/  UISETP.NE.AND UP0, UPT, UR14, 0x1, UPT ;  /* 0x000000010e00788c */ /* 0x002fe4000bf05270 */
[----:B---3--:R-:W-:Y:S02]  /*1300*/  UIMAD.WIDE.U32 UR10, UR5, UR15, URZ ;  /* 0x0000000f050a72a5 */ /* 0x008fe4000f8e00ff */
[----:B--2---:R-:W-:-:S02]  /*1310*/  UIMAD.WIDE.U32 UR22, UR6, UR12, URZ ;  /* 0x0000000c061672a5 */ /* 0x004fc4000f8e00ff */
[----:B----4-:R-:W-:Y:S02]  /*1320*/  UISETP.NE.AND UP1, UPT, UR26, 0x1, UPT ;  /* 0x000000011a00788c */ /* 0x010fe4000bf25270 */
[----:B------:R-:W-:Y:S01]  /*1330*/  UISETP.NE.AND UP2, UPT, UR21, 0x1, UPT ;  /* 0x000000011500788c */ /* 0x000fe2000bf45270 */
[----:B------:R-:W-:Y:S02]  /*1340*/  UMOV UR10, UR11 ;  /* 0x0000000b000a7c82 */ /* 0x000fe40008000000 */
[----:B------:R-:W-:Y:S01]  /*1350*/  UMOV UR22, UR23 ;  /* 0x0000001700167c82 */ /* 0x000fe20008000000 */
[----:B------:R-:W-:Y:S02]  /*1360*/  @UP0 USHF.R.U32.HI UR5, URZ, UR4, UR10 ;  /* 0x00000004ff050299 */ /* 0x000fe4000801160a */
[----:B------:R-:W-:Y:S02]  /*1370*/  UIMAD.WIDE.U32 UR24, UR20, UR15, URZ ;  /* 0x0000000f141872a5 */ /* 0x000fe4000f8e00ff */
[----:B------:R-:W-:-:S02]  /*1380*/  UIMAD.WIDE.U32 UR10, UR5, UR8, URZ ;  /* 0x00000008050a72a5 */ /* 0x000fc4000f8e00ff */
[----:B------:R-:W-:Y:S02]  /*1390*/  @UP1 USHF.R.U32.HI UR6, URZ, UR13, UR22 ;  /* 0x0000000dff061299 */ /* 0x000fe40008011616 */
[----:B------:R-:W-:Y:S02]  /*13a0*/  UIMAD.WIDE.U32 UR18, UR16, UR12, URZ ;  /* 0x0000000c101272a5 */ /* 0x000fe4000f8e00ff */
[----:B------:R-:W-:Y:S01]  /*13b0*/  UIMAD.WIDE.U32 UR22, UR6, UR8, URZ ;  /* 0x00000008061672a5 */ /* 0x000fe2000f8e00ff */
[----:B------:R-:W-:Y:S01]  /*13c0*/  UMOV UR24, UR25 ;  /* 0x0000001900187c82 */ /* 0x000fe20008000000 */
[----:B------:R-:W-:Y:S01]  /*13d0*/  UMOV UR10, UR11 ;  /* 0x0000000b000a7c82 */ /* 0x000fe20008000000 */
[----:B------:R-:W-:Y:S02]  /*13e0*/  USHF.R.U32.HI UR24, URZ, UR4, UR24 ;  /* 0x00000004ff187299 */ /* 0x000fe40008011618 */
[----:B------:R-:W-:Y:S02]  /*13f0*/  @UP2 USHF.R.U32.HI UR5, URZ, UR9, UR10 ;  /* 0x00000009ff052299 */ /* 0x000fe4000801160a */
[----:B------:R-:W-:Y:S01]  /*1400*/  UMOV UR7, UR23 ;  /* 0x0000001700077c82 */ /* 0x000fe20008000000 */
[----:B------:R-:W-:Y:S01]  /*1410*/  UMOV UR18, UR19 ;  /* 0x0000001300127c82 */ /* 0x000fe20008000000 */
[----:B------:R-:W-:-:S02]  /*1420*/  @UP2 USHF.R.U32.HI UR6, URZ, UR9, UR7 ;  /* 0x00000009ff062299 */ /* 0x000fc40008011607 */
[----:B------:R-:W-:Y:S02]  /*1430*/  USHF.R.U32.HI UR18, URZ, UR13, UR18 ;  /* 0x0000000dff127299 */ /* 0x000fe40008011612 */
[----:B------:R-:W-:Y:S02]  /*1440*/  USEL UR4, UR20, UR24, !UP0 ;  /* 0x0000001814047287 */ /* 0x000fe4000c000000 */
[----:B------:R-:W-:Y:S02]  /*1450*/  UIMAD UR7, UR5, UR21, URZ ;  /* 0x00000015050772a4 */ /* 0x000fe4000f8e02ff */
[----:B------:R-:W-:Y:S02]  /*1460*/  USEL UR5, UR16, UR18, !UP1 ;  /* 0x0000001210057287 */ /* 0x000fe4000c800000 */
[----:B------:R-:W-:Y:S02]  /*1470*/  UIMAD UR12, UR6, UR21, URZ ;  /* 0x00000015060c72a4 */ /* 0x000fe4000f8e02ff */
[----:B------:R-:W-:-:S02]  /*1480*/  UISETP.GE.AND UP0, UPT, UR4, UR7, UPT ;  /* 0x000000070400728c */ /* 0x000fc4000bf06270 */
[----:B------:R-:W-:Y:S02]  /*1490*/  UIMAD.WIDE.U32 UR10, UR4, UR8, URZ ;  /* 0x00000008040a72a5 */ /* 0x000fe4000f8e00ff */
[----:B------:R-:W-:Y:S02]  /*14a0*/  UISETP.GE.OR UP0, UPT, UR5, UR12, UP0 ;  /* 0x0000000c0500728c */ /* 0x000fe40008706670 */
[----:B------:R-:W-:Y:S02]  /*14b0*/  UIMAD.WIDE.U32 UR12, UR5, UR8, URZ ;  /* 0x00000008050c72a5 */ /* 0x000fe4000f8e00ff */
[----:B------:R-:W-:Y:S01]  /*14c0*/  UIADD3 UR10, UPT, UPT, -UR4, URZ, URZ ;  /* 0x000000ff040a7290 */ /* 0x000fe2000fffe1ff */
[----:B------:R-:W-:Y:S01]  /*14d0*/  UMOV UR8, UR11 ;  /* 0x0000000b00087c82 */ /* 0x000fe20008000000 */
[----:B------:R-:W-:Y:S02]  /*14e0*/  UIADD3 UR11, UPT, UPT, -UR5, URZ, URZ ;  /* 0x000000ff050b7290 */ /* 0x000fe4000fffe1ff */
[----:B------:R-:W-:-:S03]  /*14f0*/  USHF.R.U32.HI UR8, URZ, UR9, UR8 ;  /* 0x00000009ff087299 */ /* 0x000fc60008011608 */
[----:B------:R-:W-:Y:S01]  /*1500*/  @!UP0 UMOV UR7, UR13 ;  /* 0x0000000d00078c82 */ /* 0x000fe20008000000 */
[----:B------:R-:W-:Y:S02]  /*1510*/  UIMAD UR20, UR14, UR10, UR20 ;  /* 0x0000000a0e1472a4 */ /* 0x000fe4000f8e0214 */
[----:B------:R-:W-:Y:S02]  /*1520*/  USEL UR8, UR4, UR8, !UP2 ;  /* 0x0000000804087287 */ /* 0x000fe4000d000000 */
[----:B------:R-:W-:Y:S02]  /*1530*/  @!UP0 USHF.R.U32.HI UR7, URZ, UR9, UR7 ;  /* 0x00000009ff078299 */ /* 0x000fe40008011607 */
[----:B------:R-:W-:Y:S02]  /*1540*/  UIADD3 UR9, UPT, UPT, -UR8, URZ, URZ ;  /* 0x000000ff08097290 */ /* 0x000fe4000fffe1ff */
[----:B------:R-:W-:Y:S02]  /*1550*/  @!UP0 USEL UR7, UR5, UR7, !UP2 ;  /* 0x0000000705078287 */ /* 0x000fe4000d000000 */
[----:B------:R-:W-:-:S02]  /*1560*/  UIMAD UR9, UR21, UR9, UR4 ;  /* 0x00000009150972a4 */ /* 0x000fc4000f8e0204 */
[----:B------:R-:W-:Y:S02]  /*1570*/  @!UP0 UIADD3 UR8, UPT, UPT, UR8, -UR7, URZ ;  /* 0x8000000708088290 */ /* 0x000fe4000fffe0ff */
[----:B------:R-:W-:Y:S02]  /*1580*/  @!UP0 UIMAD UR6, UR9, UR6, UR7 ;  /* 0x00000006090682a4 */ /* 0x000fe4000f8e0207 */
[----:B------:R-:W-:Y:S02]  /*1590*/  @!UP0 UIMAD UR4, UR8, UR21, UR5 ;  /* 0x00000015080482a4 */ /* 0x000fe4000f8e0205 */
[----:B------:R-:W-:Y:S02]  /*15a0*/  UIMAD UR16, UR26, UR11, UR16 ;  /* 0x0000000b1a1072a4 */ /* 0x000fe4000f8e0210 */
[----:B------:R-:W-:Y:S01]  /*15b0*/  UIMAD UR20, UR4, UR14, UR20 ;  /* 0x0000000e041472a4 */ /* 0x000fe2000f8e0214 */
[----:B------:R-:W-:Y:S02]  /*15c0*/  @!UP0 UMOV UR5, UR6 ;  /* 0x0000000600058c82 */ /* 0x000fe40008000000 */
[----:B------:R-:W-:-:S12]  /*15d0*/  UIMAD UR16, UR5, UR26, UR16 ;  /* 0x0000001a051072a4 */ /* 0x000fd8000f8e0210 */
.L_x_19:
[----:B------:R-:W-:Y:S02]  /*15e0*/  UISETP.NE.AND UP1, UPT, UR27, 0x1, UPT ;  /* 0x000000011b00788c */ /* 0x000fe4000bf25270 */
[----:B------:R-:W-:Y:S02]  /*15f0*/  UISETP.NE.AND UP0, UPT, UR17, 0x2, UPT ;  /* 0x000000021100788c */ /* 0x000fe4000bf05270 */
[----:B------:R-:W-:-:S05]  /*1600*/  ULOP3.LUT UR28, UR28, 0x800, URZ, 0xc0, !UPT ;  /* 0x000008001c1c7892 */ /* 0x000fca000f8ec0ff */
[----:B------:R-:W-:Y:S07]  /*1610*/  BRA.U UP1, `(.L_x_20) ;  /* 0x0000000101447547 */ /* 0x000fee000b800000 */
[----:B------:R-:W1:Y:S01]  /*1620*/  LDCU.128 UR8, c[0x0][0xb10] ;  /* 0x00016200ff0877ac */ /* 0x000e620008000c00 */
[----:B------:R-:W2:Y:S01]  /*1630*/  LDCU UR12, c[0x0][0xb0c] ;  /* 0x00016180ff0c77ac */ /* 0x000ea20008000800 */
[----:B------:R-:W3:Y:S01]  /*1640*/  LDCU UR13, c[0x0][0xb20] ;  /* 0x00016400ff0d77ac */ /* 0x000ee20008000800 */
[----:B-1----:R-:W-:Y:S02]  /*1650*/  UIMAD.WIDE.U32 UR6, UR16, UR8, URZ ;  /* 0x00000008100672a5 */ /* 0x002fe4000f8e00ff */
[----:B------:R-:W-:Y:S02]  /*1660*/  UIMAD.WIDE.U32 UR4, UR20, UR11, URZ ;  /* 0x0000000b140472a5 */ /* 0x000fe4000f8e00ff */
[----:B--2---:R-:W-:Y:S02]  /*1670*/  UISETP.NE.AND UP2, UPT, UR12, 0x1, UPT ;  /* 0x000000010c00788c */ /* 0x004fe4000bf45270 */
[----:B------:R-:W-:Y:S01]  /*1680*/  UISETP.NE.AND UP1, UPT, UR10, 0x1, UPT ;  /* 0x000000010a00788c */ /* 0x000fe2000bf25270 */
[----:B------:R-:W-:-:S02]  /*1690*/  UMOV UR6, UR7 ;  /* 0x0000000700067c82 */ /* 0x000fc40008000000 */
[----:B------:R-:W-:Y:S01]  /*16a0*/  UMOV UR4, UR5 ;  /* 0x0000000500047c82 */ /* 0x000fe20008000000 */
[----:B------:R-:W-:Y:S02]  /*16b0*/  USHF.R.U32.HI UR6, URZ, UR9, UR6 ;  /* 0x00000009ff067299 */ /* 0x000fe40008011606 */
[----:B---3--:R-:W-:Y:S02]  /*16c0*/  USHF.R.U32.HI UR4, URZ, UR13, UR4 ;  /* 0x0000000dff047299 */ /* 0x008fe40008011604 */
[----:B------:R-:W-:Y:S02]  /*16d0*/  USEL UR5, UR16, UR6, !UP2 ;  /* 0x0000000610057287 */ /* 0x000fe4000d000000 */
[----:B------:R-:W-:-:S04]  /*16e0*/  USEL UR4, UR20, UR4, !UP1 ;  /* 0x0000000414047287 */ /* 0x000fc8000c800000 */
[----:B------:R-:W-:Y:S02]  /*16f0*/  UIADD3 UR6, UPT, UPT, UR5, -UR4, URZ ;  /* 0x8000000405067290 */ /* 0x000fe4000fffe0ff */
[----:B------:R-:W-:Y:S02]  /*1700*/  UIADD3 UR4, UPT, UPT, -UR5, UR4, URZ ;  /* 0x0000000405047290 */ /* 0x000fe4000fffe1ff */
[----:B------:R-:W-:Y:S02]  /*1710*/  UIMAD UR20, UR6, UR10, UR20 ;  /* 0x0000000a061472a4 */ /* 0x000fe4000f8e0214 */
[----:B------:R-:W-:-:S12]  /*1720*/  UIMAD UR16, UR4, UR12, UR16 ;  /* 0x0000000c041072a4 */ /* 0x000fd8000f8e0210 */
.L_x_20:
[----:B------:R-:W-:Y:S05]  /*1730*/  BRA.U !UP5, `(.L_x_21) ;  /* 0x000000010d0c7547 */ /* 0x000fea000b800000 */
[----:B------:R-:W-:Y:S01]  /*1740*/  UCGABAR_WAIT ;  /* 0x0000000000007dc7 */ /* 0x000fe20008000000 */
[----:B------:R-:W-:Y:S01]  /*1750*/  CCTL.IVALL ;  /* 0x00000000ff00798f */ /* 0x000fe20002000000 */
[----:B------:R-:W-:Y:S05]  /*1760*/  BRA `(.L_x_22) ;  /* 0x0000000000047947 */ /* 0x000fea0003800000 */
.L_x_21:
[----:B------:R-:W-:Y:S06]  /*1770*/  BAR.SYNC.DEFER_BLOCKING 0x0 ;  /* 0x0000000000007b1d */ /* 0x000fec0000010000 */
.L_x_22:
[----:B------:R-:W-:Y:S05]  /*1780*/  BRA.U UP0, `(.L_x_23) ;  /* 0x0000001900207547 */ /* 0x000fea000b800000 */
[----:B------:R-:W1:Y:S01]  /*1790*/  LDCU UR6, c[0x0][0x38c] ;  /* 0x00007180ff0677ac */ /* 0x000e620008000800 */
[----:B------:R-:W2:Y:S01]  /*17a0*/  S2UR UR8, SR_CgaCtaId ;  /* 0x00000000000879c3 */ /* 0x000ea20000008800 */
[----:B------:R-:W-:Y:S01]  /*17b0*/  PLOP3.LUT P1, PT, PT, PT, UP3, 0x80, 0x8 ;  /* 0x000000000008781c */ /* 0x000fe20003f2f038 */
[----:B------:R-:W-:Y:S01]  /*17c0*/  IMAD.MOV.U32 R12, RZ, RZ, 0x1 ;  /* 0x00000001ff0c7424 */ /* 0x000fe200078e00ff */
[----:B------:R-:W-:Y:S01]  /*17d0*/  UMOV UR7, 0x400 ;  /* 0x0000040000077882 */ /* 0x000fe20000000000 */
[----:B------:R-:W-:Y:S01]  /*17e0*/  UISETP.NE.AND UP1, UPT, UR17, URZ, UPT ;  /* 0x000000ff1100728c */ /* 0x000fe2000bf25270 */
[----:B------:R-:W-:Y:S02]  /*17f0*/  ISETP.EQ.OR P2, PT, R0, RZ, P3 ;  /* 0x000000ff0000720c */ /* 0x000fe40001f42670 */
[----:B------:R-:W-:Y:S02]  /*1800*/  CS2R R10, SRZ ;  /* 0x00000000000a7805 */ /* 0x000fe4000001ff00 */
[----:B------:R-:W-:Y:S01]  /*1810*/  PLOP3.LUT P1, PT, P1, PT, PT, 0x8, 0x80 ;  /* 0x000000000080781c */ /* 0x000fe20000f2e170 */
[----:B------:R-:W-:Y:S01]  /*1820*/  IMAD.MOV.U32 R9, RZ, RZ, RZ ;  /* 0x000000ffff097224 */ /* 0x000fe200078e00ff */
[----:B------:R-:W3:Y:S01]  /*1830*/  LDCU UR40, c[0x0][0x370] ;  /* 0x00006e00ff2877ac */ /* 0x000ee20008000800 */
[----:B------:R-:W-:Y:S01]  /*1840*/  IMAD.MOV.U32 R8, RZ, RZ, 0x1 ;  /* 0x00000001ff087424 */ /* 0x000fe200078e00ff */
[----:B------:R-:W4:Y:S01]  /*1850*/  LDCU.64 UR26, c[0x0][0x348] ;  /* 0x00006900ff1a77ac */ /* 0x000f220008000a00 */
[----:B-1----:R-:W-:-:S02]  /*1860*/  UIADD3 UR5, UPT, UPT, UR6, 0x1f, URZ ;  /* 0x0000001f06057890 */ /* 0x002fc4000fffe0ff */
[----:B------:R-:W-:Y:S02]  /*1870*/  USHF.R.U32.HI UR45, URZ, 0x5, UR28 ;  /* 0x00000005ff2d7899 */ /* 0x000fe4000801161c */
[----:B------:R-:W-:Y:S02]  /*1880*/  USHF.R.S32.HI UR4, URZ, 0x1f, UR5 ;  /* 0x0000001fff047899 */ /* 0x000fe40008011405 */
[----:B------:R-:W-:Y:S02]  /*1890*/  UIADD3 UR46, UPT, UPT, UR6, 0x3e, URZ ;  /* 0x0000003e062e7890 */ /* 0x000fe4000fffe0ff */
[----:B------:R-:W-:Y:S02]  /*18a0*/  ULEA.HI UR4, UR4, UR5, URZ, 0x5 ;  /* 0x0000000504047291 */ /* 0x000fe4000f8f28ff */
[----:B--2---:R-:W-:Y:S02]  /*18b0*/  ULEA UR7, UR8, UR7, 0x18 ;  /* 0x0000000708077291 */ /* 0x004fe4000f8ec0ff */
[----:B------:R-:W-:-:S02]  /*18c0*/  USHF.R.S32.HI UR43, URZ, 0x5, UR4 ;  /* 0x00000005ff2b7899 */ /* 0x000fc40008011404 */
[----:B------:R-:W-:Y:S02]  /*18d0*/  UIADD3 UR4, UPT, UPT, UR6, -0x1, URZ ;  /* 0xffffffff06047890 */ /* 0x000fe4000fffe0ff */
[----:B------:R-:W-:Y:S02]  /*18e0*/  UISETP.LT.U32.AND UP0, UPT, UR43, 0xe, UPT ;  /* 0x0000000e2b00788c */ /* 0x000fe4000bf01070 */
[----:B------:R-:W-:Y:S02]  /*18f0*/  UISETP.GE.U32.AND UP2, UPT, UR4, -0x3f, UPT ;  /* 0xffffffc10400788c */ /* 0x000fe4000bf46070 */
[----:B------:R-:W-:Y:S01]  /*1900*/  USEL UR41, UR43, 0xe, UP0 ;  /* 0x0000000e2b297887 */ /* 0x000fe20008000000 */
[----:B------:R-:W1:Y:S03]  /*1910*/  LDCU UR39, c[0x0][0x374] ;  /* 0x00006e80ff2777ac */ /* 0x000e660008000800 */
[----:B------:R-:W-:-:S02]  /*1920*/  UIADD3 UR21, UPT, UPT, UR41, -0x1, URZ ;  /* 0xffffffff29157890 */ /* 0x000fc4000fffe0ff */
[----:B------:R-:W-:-:S03]  /*1930*/  USEL UR24, UR48, 0x2, UP1 ;  /* 0x0000000230187887 */ /* 0x000fc60008800000 */
[----:B------:R-:W-:Y:S02]  /*1940*/  @UP2 UIADD3 UR21, UPT, UPT, UR41, URZ, URZ ;  /* 0x000000ff29152290 */ /* 0x000fe4000fffe0ff */
[----:B------:R-:W-:Y:S02]  /*1950*/  UIADD3 UR29, UPT, UPT, UR7, 0xc400, UR28 ;  /* 0x0000c400071d7890 */ /* 0x000fe4000fffe01c */
[----:B------:R-:W-:Y:S02]  /*1960*/  UIADD3 UR44, UPT, UPT, UR43, -UR41, URZ ;  /* 0x800000292b2c7290 */ /* 0x000fe4000fffe0ff */
[----:B------:R-:W-:Y:S01]  /*1970*/  UIADD3 UR21, UPT, UPT, UR21, 0x1, URZ ;  /* 0x0000000115157890 */ /* 0x000fe2000fffe0ff */
[----:B---34-:R-:W-:-:S11]  /*1980*/  UMOV UR5, URZ ;  /* 0x000000ff00057c82 */ /* 0x018fd60008000000 */
.L_x_43:
[----:B------:R-:W2:Y:S02]  /*1990*/  S2UR UR4, SR_CgaCtaId ;  /* 0x00000000000479c3 */ /* 0x000ea40000008800 */
[----:B--2---:R-:W-:-:S09]  /*19a0*/  UISETP.NE.AND UP0, UPT, UR4, URZ, UPT ;  /* 0x000000ff0400728c */ /* 0x004fd2000bf05270 */
[----:B-1----:R-:W-:Y:S05]  /*19b0*/  BRA.U UP0, `(.L_x_24) ;  /* 0x0000000100287547 */ /* 0x002fea000b800000 */
[----:B------:R-:W-:Y:S02]  /*19c0*/  LEA R0, R9, UR7, 0x3 ;  /* 0x0000000709007c11 */ /* 0x000fe4000f8e18ff */
[----:B------:R-:W-:-:S04]  /*19d0*/  SHF.L.U32 R3, R8, 0x1f, RZ ;  /* 0x0000001f08037819 */ /* 0x000fc800000006ff */
[----:B------:R-:W2:Y:S02]  /*19e0*/  SYNCS.PHASECHK.TRANS64.TRYWAIT P0, [R0+URZ+0x180], R3 ;  /* 0x00018003000075a7 */ /* 0x000ea400080011ff */
[----:B--2---:R-:W-:Y:S05]  /*19f0*/  @!P0 BRA `(.L_x_25) ;  /* 0x000000a000a88947 */ /* 0x004fea0003800000 */
.L_x_144:
[----:B------:R3:W-:Y:S01]  /*1a00*/  SYNCS.ARRIVE.TRANS64.A1T0 RZ, [R0+URZ+0x170], RZ ;  /* 0x000170ff00ff79a7 */ /* 0x0007e200081000ff */
[----:B------:R-:W-:-:S05]  /*1a10*/  VIADD R9, R9, 0x1 ;  /* 0x0000000109097836 */ /* 0x000fca0000000000 */
[----:B------:R-:W-:-:S04]  /*1a20*/  ISETP.NE.AND P0, PT, R9, 0x2, PT ;  /* 0x000000020900780c */ /* 0x000fc80003f05270 */
[----:B--2---:R-:W-:Y:S02]  /*1a30*/  SEL R3, RZ, 0x1, P0 ;  /* 0x00000001ff037807 */ /* 0x004fe40000000000 */
[----:B------:R-:W-:Y:S02]  /*1a40*/  SEL R9, R9, RZ, P0 ;  /* 0x000000ff09097207 */ /* 0x000fe40000000000 */
[----:B------:R-:W-:-:S07]  /*1a50*/  LOP3.LUT R8, R8, R3, RZ, 0x3c, !PT ;  /* 0x0000000308087212 */ /* 0x000fce00078e3cff */
.L_x_24:
[----:B------:R-:W-:Y:S01]  /*1a60*/  ULEA UR4, UR5, UR7, 0x3 ;  /* 0x0000000705047291 */ /* 0x000fe2000f8e18ff */
[----:B---3--:R-:W-:Y:S01]  /*1a70*/  SHF.L.U32 R0, R12, 0x1f, RZ ;  /* 0x0000001f0c007819 */ /* 0x008fe200000006ff */
[----:B------:R-:W-:Y:S02]  /*1a80*/  UISETP.GE.U32.AND UP0, UPT, UR46, 0x3f, UPT ;  /* 0x0000003f2e00788c */ /* 0x000fe4000bf06070 */
[----:B------:R-:W-:Y:S02]  /*1a90*/  USHF.L.U32 UR11, UR20, 0x8, URZ ;  /* 0x00000008140b7899 */ /* 0x000fe400080006ff */
[----:B------:R-:W-:Y:S01]  /*1aa0*/  ULEA UR35, UR16, UR45, 0x7 ;  /* 0x0000002d10237291 */ /* 0x000fe2000f8e38ff */
[----:B------:R-:W-:Y:S02]  /*1ab0*/  UMOV UR13, URZ ;  /* 0x000000ff000d7c82 */ /* 0x000fe40008000000 */
[----:B------:R2:W3:Y:S02]  /*1ac0*/  SYNCS.PHASECHK.TRANS64.TRYWAIT P0, [UR4+0x70], R0 ;  /* 0x00007000ff0075a7 */ /* 0x0004e40008001104 */
[----:B------:R-:W-:Y:S07]  /*1ad0*/  BRA.U !UP0, `(.L_x_26) ;  /* 0x0000000108bc7547 */ /* 0x000fee000b800000 */
[----:B------:R-:W-:Y:S01]  /*1ae0*/  UMOV UR6, URZ ;  /* 0x000000ff00067c82 */ /* 0x000fe20008000000 */
[----:B------:R-:W-:-:S05]  /*1af0*/  UMOV UR4, UR5 ;  /* 0x0000000500047c82 */ /* 0x000fca0008000000 */
.L_x_32:
[----:B------:R-:W-:Y:S01]  /*1b00*/  ULEA UR33, UR4, UR7, 0x3 ;  /* 0x0000000704217291 */ /* 0x000fe2000f8e18ff */
[----:B---3--:R-:W-:Y:S01]  /*1b10*/  @!P3 MOV R2, 0x3000 ;  /* 0x000030000002b802 */ /* 0x008fe20000000f00 */
[----:B-1-3--:R-:W-:Y:S10]  /*1b20*/  @P0 BRA `(.L_x_27) ;  /* 0x00000000000c0947 */ /* 0x00aff40003800000 */
[----:B------:R-:W-:-:S04]  /*1b30*/  SHF.L.U32 R3, R12, 0x1f, RZ ;  /* 0x0000001f0c037819 */ /* 0x000fc800000006ff */
[----:B------:R-:W3:Y:S02]  /*1b40*/  SYNCS.PHASECHK.TRANS64.TRYWAIT P0, [UR33+0x70], R3 ;  /* 0x00007003ff0075a7 */ /* 0x000ee40008001121 */
[----:B---3--:R-:W-:Y:S05]  /*1b50*/  @!P0 BRA `(.L_x_28) ;  /* 0x000000a000648947 */ /* 0x008fea0003800000 */
.L_x_27:
[----:B------:R3:W-:Y:S01]  /*1b60*/  @!P3 SYNCS.ARRIVE.TRANS64 RZ, [UR33], R2 ;  /* 0x00000002ffffb9a7 */ /* 0x0007e20008000021 */
[----:B------:R-:W-:-:S04]  /*1b70*/  ULOP3.LUT UR5, UR24, 0x2, URZ, 0xfc, !UPT ;  /* 0x0000000218057892 */ /* 0x000fc8000f8efcff */
[----:B------:R-:W-:-:S09]  /*1b80*/  UISETP.NE.AND UP0, UPT, UR5, 0x2, UPT ;  /* 0x000000020500788c */ /* 0x000fd2000bf05270 */
[----:B------:R-:W-:Y:S05]  /*1b90*/  BRA.U UP0, `(.L_x_29) ;  /* 0x0000000100047547 */ /* 0x000fea000b800000 */
[----:B-1----:R-:W-:Y:S05]  /*1ba0*/  BPT.TRAP 0x1 ;  /* 0x000000040000795c */ /* 0x002fea0000300000 */
.L_x_29:
[----:B------:R-:W-:Y:S04]  /*1bb0*/  BSSY.RECONVERGENT B0, `(.L_x_30) ;  /* 0x0000003000007945 */ /* 0x000fe80003800200 */
[----:B------:R-:W-:Y:S05]  /*1bc0*/  @P2 BRA `(.L_x_31) ;  /* 0x0000000000042947 */ /* 0x000fea0003800000 */
[----:B-1----:R-:W-:Y:S05]  /*1bd0*/  BPT.TRAP 0x1 ;  /* 0x000000040000795c */ /* 0x002fea0000300000 */
.L_x_31:
[----:B-1----:R-:W-:Y:S05]  /*1be0*/  BSYNC.RECONVERGENT B0 ;  /* 0x0000000000007941 */ /* 0x002fea0003800200 */
.L_x_30:
[----:B------:R-:W-:Y:S02]  /*1bf0*/  UIADD3 UR5, UPT, UPT, UR4, 0x1, URZ ;  /* 0x0000000104057890 */ /* 0x000fe4000fffe0ff */
[----:B------:R-:W-:Y:S02]  /*1c00*/  ULEA UR32, UR4, UR28, 0xc ;  /* 0x0000001c04207291 */ /* 0x000fe4000f8e60ff */
[----:B------:R-:W-:Y:S02]  /*1c10*/  UISETP.NE.AND UP0, UPT, UR5, 0xe, UPT ;  /* 0x0000000e0500788c */ /* 0x000fe4000bf05270 */
[----:B------:R-:W-:Y:S02]  /*1c20*/  UIADD3 UR16, UP1, UPT, UR26, 0x80, URZ ;  /* 0x000000801a107890 */ /* 0x000fe4000ff3e0ff */
[----:B------:R-:W-:Y:S02]  /*1c30*/  USEL UR9, URZ, 0x1, UP0 ;  /* 0x00000001ff097887 */ /* 0x000fe40008000000 */
[----:B------:R-:W-:-:S02]  /*1c40*/  USEL UR5, UR5, URZ, UP0 ;  /* 0x000000ff05057287 */ /* 0x000fc40008000000 */
[----:B------:R-:W-:Y:S02]  /*1c50*/  UIADD3 UR14, UP0, UPT, UR26, 0x180, URZ ;  /* 0x000001801a0e7890 */ /* 0x000fe4000ff1e0ff */
[----:B------:R-:W-:Y:S01]  /*1c60*/  ULEA UR8, UR5, UR7, 0x3 ;  /* 0x0000000705087291 */ /* 0x000fe2000f8e18ff */
[----:B------:R-:W-:Y:S01]  /*1c70*/  LOP3.LUT R12, R12, UR9, RZ, 0x3c, !PT ;  /* 0x000000090c0c7c12 */ /* 0x000fe2000f8e3cff */
[----:B------:R-:W-:Y:S02]  /*1c80*/  USHF.L.U32 UR34, UR6, 0x5, URZ ;  /* 0x0000000506227899 */ /* 0x000fe400080006ff */
[----:B------:R-:W-:Y:S01]  /*1c90*/  UIADD3.X UR17, UPT, UPT, URZ, UR27, URZ, UP1, !UPT ;  /* 0x0000001bff117290 */ /* 0x000fe20008ffe4ff */
[----:B--2---:R-:W-:Y:S01]  /*1ca0*/  SHF.L.U32 R0, R12, 0x1f, RZ ;  /* 0x0000001f0c007819 */ /* 0x004fe200000006ff */
[----:B------:R-:W-:Y:S02]  /*1cb0*/  UIADD3 UR32, UPT, UPT, UR7, 0xc400, UR32 ;  /* 0x0000c40007207890 */ /* 0x000fe4000fffe020 */
[----:B------:R-:W-:Y:S01]  /*1cc0*/  UIADD3.X UR15, UPT, UPT, URZ, UR27, URZ, UP0, !UPT ;  /* 0x0000001bff0f7290 */ /* 0x000fe200087fe4ff */
[----:B------:R4:W1:Y:S01]  /*1cd0*/  SYNCS.PHASECHK.TRANS64.TRYWAIT P0, [UR8+0x70], R0 ;  /* 0x00007000ff0075a7 */ /* 0x0008620008001108 */
[----:B------:R-:W-:Y:S01]  /*1ce0*/  ULEA UR8, UR4, UR7, 0xd ;  /* 0x0000000704087291 */ /* 0x000fe2000f8e68ff */
[----:B------:R-:W-:Y:S01]  /*1cf0*/  UMOV UR13, 0x30000 ;  /* 0x00030000000d7882 */ /* 0x000fe20000000000 */
[----:B------:R-:W-:-:S02]  /*1d00*/  UMOV UR18, 0x0 ;  /* 0x0000000000127882 */ /* 0x000fc40000000000 */
[----:B------:R-:W-:Y:S01]  /*1d10*/  UIADD3 UR8, UPT, UPT, UR8, 0x1a400, URZ ;  /* 0x0001a40008087890 */ /* 0x000fe2000fffe0ff */
[----:B------:R-:W-:Y:S01]  /*1d20*/  UMOV UR19, 0x10000000 ;  /* 0x1000000000137882 */ /* 0x000fe20000000000 */
[----:B------:R-:W-:Y:S01]  /*1d30*/  UMOV UR12, UR36 ;  /* 0x00000024000c7c82 */ /* 0x000fe20008000000 */
[----:B------:R-:W-:Y:S01]  /*1d40*/  UMOV UR9, UR33 ;  /* 0x0000002100097c82 */ /* 0x000fe20008000000 */
[----:B------:R-:W-:Y:S01]  /*1d50*/  UMOV UR10, UR34 ;  /* 0x00000022000a7c82 */ /* 0x000fe20008000000 */
[----:B------:R2:W-:Y:S01]  /*1d60*/  UTMALDG.3D.MULTICAST [UR32], [UR16], UR13, desc[UR18] ;  /* 0x00001220100073b4 */ /* 0x0005e2000801180d */
[----:B------:R-:W-:Y:S01]  /*1d70*/  UIADD3 UR6, UPT, UPT, UR6, 0x1, URZ ;  /* 0x0000000106067890 */ /* 0x000fe2000fffe0ff */
[----:B------:R-:W-:-:S03]  /*1d80*/  UMOV UR4, UR5 ;  /* 0x0000000500047c82 */ /* 0x000fc60008000000 */
[----:B------:R-:W-:Y:S01]  /*1d90*/  UISETP.NE.AND UP0, UPT, UR6, UR21, UPT ;  /* 0x000000150600728c */ /* 0x000fe2000bf05270 */
[----:B------:R4:W-:Y:S01]  /*1da0*/  UTMALDG.3D [UR8], [UR14], desc[UR18] ;  /* 0x000012080e0075b4 */ /* 0x0009e20008011000 */
[----:B--2---:R-:W-:-:S07]  /*1db0*/  UMOV UR13, UR21 ;  /* 0x00000015000d7c82 */ /* 0x004fce0008000000 */
[----:B----4-:R-:W-:Y:S05]  /*1dc0*/  BRA.U UP0, `(.L_x_32) ;  /* 0xfffffffd004c7547 */ /* 0x010fea000b83ffff */
.L_x_26:
[----:B------:R-:W-:Y:S01]  /*1dd0*/  ULEA UR4, UR5, UR7, 0x3 ;  /* 0x0000000705047291 */ /* 0x000fe2000f8e18ff */
[----:B--2---:R-:W-:Y:S01]  /*1de0*/  SHF.L.U32 R0, R12, 0x1f, RZ ;  /* 0x0000001f0c007819 */ /* 0x004fe200000006ff */
[----:B------:R-:W-:Y:S01]  /*1df0*/  @!P1 SYNCS.ARRIVE.TRANS64.A1T0 RZ, [UR7+0x128], RZ ;  /* 0x000128ffffff99a7 */ /* 0x000fe20008100007 */
[----:B------:R-:W-:-:S06]  /*1e00*/  UISETP.GT.AND UP0, UPT, UR43, UR41, UPT ;  /* 0x000000292b00728c */ /* 0x000fcc000bf04270 */
[----:B-1-3--:R1:W2:Y:S03]  /*1e10*/  SYNCS.PHASECHK.TRANS64.TRYWAIT P0, [UR4+0x70], R0 ;  /* 0x00007000ff0075a7 */ /* 0x00a2a60008001104 */
[----:B------:R-:W-:Y:S05]  /*1e20*/  BRA.U !UP0, `(.L_x_33) ;  /* 0x0000000108bc7547 */ /* 0x000fea000b800000 */
[----:B------:R-:W-:Y:S01]  /*1e30*/  UIADD3 UR25, UPT, UPT, UR44, UR13, URZ ;  /* 0x0000000d2c197290 */ /* 0x000fe2000fffe0ff */
[----:B------:R-:W-:-:S11]  /*1e40*/  UMOV UR4, UR5 ;  /* 0x0000000500047c82 */ /* 0x000fd60008000000 */
.L_x_39:
[----:B------:R-:W-:Y:S01]  /*1e50*/  ULEA UR17, UR4, UR7, 0x3 ;  /* 0x0000000704117291 */ /* 0x000fe2000f8e18ff */
[----:B--2---:R-:W-:Y:S01]  /*1e60*/  @!P3 MOV R2, 0x3000 ;  /* 0x000030000002b802 */ /* 0x004fe20000000f00 */
[----:B--2-4-:R-:W-:Y:S10]  /*1e70*/  @P0 BRA `(.L_x_34) ;  /* 0x00000000000c0947 */ /* 0x014ff40003800000 */
[----:B------:R-:W-:-:S04]  /*1e80*/  SHF.L.U32 R3, R12, 0x1f, RZ ;  /* 0x0000001f0c037819 */ /* 0x000fc800000006ff */
[----:B------:R-:W2:Y:S02]  /*1e90*/  SYNCS.PHASECHK.TRANS64.TRYWAIT P0, [UR17+0x70], R3 ;  /* 0x00007003ff0075a7 */ /* 0x000ea40008001111 */
[----:B--2---:R-:W-:Y:S05]  /*1ea0*/  @!P0 BRA `(.L_x_35) ;  /* 0x0000009c00a88947 */ /* 0x004fea0003800000 */
.L_x_34:
[----:B------:R2:W-:Y:S01]  /*1eb0*/  @!P3 SYNCS.ARRIVE.TRANS64 RZ, [UR17], R2 ;  /* 0x00000002ffffb9a7 */ /* 0x0005e20008000011 */
[----:B------:R-:W-:-:S04]  /*1ec0*/  ULOP3.LUT UR5, UR24, 0x2, URZ, 0xfc, !UPT ;  /* 0x0000000218057892 */ /* 0x000fc8000f8efcff */
[----:B------:R-:W-:-:S09]  /*1ed0*/  UISETP.NE.AND UP0, UPT, UR5, 0x2, UPT ;  /* 0x000000020500788c */ /* 0x000fd2000bf05270 */
[----:B------:R-:W-:Y:S05]  /*1ee0*/  BRA.U UP0, `(.L_x_36) ;  /* 0x0000000100047547 */ /* 0x000fea000b800000 */
[----:B------:R-:W-:Y:S05]  /*1ef0*/  BPT.TRAP 0x1 ;  /* 0x000000040000795c */ /* 0x000fea0000300000 */
.L_x_36:
[----:B------:R-:W-:Y:S04]  /*1f00*/  BSSY.RECONVERGENT B0, `(.L_x_37) ;  /* 0x0000003000007945 */ /* 0x000fe80003800200 */
[----:B------:R-:W-:Y:S05]  /*1f10*/  @P2 BRA `(.L_x_38) ;  /* 0x0000000000042947 */ /* 0x000fea0003800000 */
[----:B------:R-:W-:Y:S05]  /*1f20*/  BPT.TRAP 0x1 ;  /* 0x000000040000795c */ /* 0x000fea0000300000 */
.L_x_38:
[----:B------:R-:W-:Y:S05]  /*1f30*/  BSYNC.RECONVERGENT B0 ;  /* 0x0000000000007941 */ /* 0x000fea0003800200 */
.L_x_37:
[----:B------:R-:W-:Y:S02]  /*1f40*/  UIADD3 UR5, UPT, UPT, UR4, 0x1, URZ ;  /* 0x0000000104057890 */ /* 0x000fe4000fffe0ff */
[----:B------:R-:W-:Y:S02]  /*1f50*/  UIADD3 UR14, UP1, UPT, UR26, 0x80, URZ ;  /* 0x000000801a0e7890 */ /* 0x000fe4000ff3e0ff */
[----:B------:R-:W-:Y:S02]  /*1f60*/  UISETP.NE.AND UP0, UPT, UR5, 0xe, UPT ;  /* 0x0000000e0500788c */ /* 0x000fe4000bf05270 */
[----:B------:R-:W-:Y:S02]  /*1f70*/  USHF.L.U32 UR18, UR13, 0x5, URZ ;  /* 0x000000050d127899 */ /* 0x000fe400080006ff */
[----:B------:R-:W-:Y:S02]  /*1f80*/  USEL UR8, URZ, 0x1, UP0 ;  /* 0x00000001ff087887 */ /* 0x000fe40008000000 */
[----:B------:R-:W-:-:S02]  /*1f90*/  USEL UR5, UR5, URZ, UP0 ;  /* 0x000000ff05057287 */ /* 0x000fc40008000000 */
[----:B------:R-:W-:Y:S02]  /*1fa0*/  UIADD3 UR22, UP0, UPT, UR26, 0x180, URZ ;  /* 0x000001801a167890 */ /* 0x000fe4000ff1e0ff */
[----:B------:R-:W-:Y:S01]  /*1fb0*/  LOP3.LUT R12, R12, UR8, RZ, 0x3c, !PT ;  /* 0x000000080c0c7c12 */ /* 0x000fe2000f8e3cff */
[----:B------:R-:W-:Y:S02]  /*1fc0*/  ULEA UR6, UR5, UR7, 0x3 ;  /* 0x0000000705067291 */ /* 0x000fe4000f8e18ff */
[----:B------:R-:W-:Y:S01]  /*1fd0*/  ULEA UR8, UR4, UR7, 0xd ;  /* 0x0000000704087291 */ /* 0x000fe2000f8e68ff */
[----:B-1----:R-:W-:Y:S01]  /*1fe0*/  SHF.L.U32 R0, R12, 0x1f, RZ ;  /* 0x0000001f0c007819 */ /* 0x002fe200000006ff */
[----:B------:R-:W-:Y:S02]  /*1ff0*/  ULEA UR16, UR4, UR29, 0xc ;  /* 0x0000001d04107291 */ /* 0x000fe4000f8e60ff */
[----:B------:R-:W-:Y:S02]  /*2000*/  UIADD3.X UR15, UPT, UPT, URZ, UR27, URZ, UP1, !UPT ;  /* 0x0000001bff0f7290 */ /* 0x000fe40008ffe4ff */
[----:B------:R-:W-:Y:S01]  /*2010*/  UIADD3 UR8, UPT, UPT, UR8, 0x1a400, URZ ;  /* 0x0001a40008087890 */ /* 0x000fe2000fffe0ff */
[----:B------:R3:W4:Y:S01]  /*2020*/  SYNCS.PHASECHK.TRANS64.TRYWAIT P0, [UR6+0x70], R0 ;  /* 0x00007000ff0075a7 */ /* 0x0007220008001106 */
[----:B------:R-:W-:Y:S01]  /*2030*/  UIADD3.X UR23, UPT, UPT, URZ, UR27, URZ, UP0, !UPT ;  /* 0x0000001bff177290 */ /* 0x000fe200087fe4ff */
[----:B------:R-:W-:Y:S01]  /*2040*/  UMOV UR6, 0x30000 ;  /* 0x0003000000067882 */ /* 0x000fe20000000000 */
[----:B------:R-:W-:Y:S01]  /*2050*/  UMOV UR30, 0x0 ;  /* 0x00000000001e7882 */ /* 0x000fe20000000000 */
[----:B------:R-:W-:Y:S01]  /*2060*/  UMOV UR31, 0x10000000 ;  /* 0x10000000001f7882 */ /* 0x000fe20000000000 */
[----:B------:R-:W-:Y:S01]  /*2070*/  UMOV UR19, UR35 ;  /* 0x0000002300137c82 */ /* 0x000fe20008000000 */
[----:B------:R-:W-:Y:S01]  /*2080*/  UMOV UR20, UR36 ;  /* 0x0000002400147c82 */ /* 0x000fe20008000000 */
[----:B------:R-:W-:Y:S01]  /*2090*/  UMOV UR12, UR36 ;  /* 0x00000024000c7c82 */ /* 0x000fe20008000000 */
[----:B------:R-:W-:Y:S01]  /*20a0*/  UMOV UR9, UR17 ;  /* 0x0000001100097c82 */ /* 0x000fe20008000000 */
[----:B------:R-:W-:Y:S01]  /*20b0*/  UMOV UR10, UR18 ;  /* 0x00000012000a7c82 */ /* 0x000fe20008000000 */
[----:B------:R3:W-:Y:S01]  /*20c0*/  UTMALDG.3D.MULTICAST [UR16], [UR14], UR6, desc[UR30] ;  /* 0x00001e100e0073b4 */ /* 0x0007e20008011806 */
[----:B------:R-:W-:Y:S01]  /*20d0*/  UIADD3 UR13, UPT, UPT, UR13, 0x1, URZ ;  /* 0x000000010d0d7890 */ /* 0x000fe2000fffe0ff */
[----:B------:R-:W-:-:S03]  /*20e0*/  UMOV UR4, UR5 ;  /* 0x0000000500047c82 */ /* 0x000fc60008000000 */
[----:B------:R-:W-:Y:S01]  /*20f0*/  UISETP.NE.AND UP0, UPT, UR13, UR25, UPT ;  /* 0x000000190d00728c */ /* 0x000fe2000bf05270 */
[----:B------:R3:W-:Y:S08]  /*2100*/  UTMALDG.3D [UR8], [UR22], desc[UR30] ;  /* 0x00001e08160075b4 */ /* 0x0007f00008011000 */
[----:B---3--:R-:W-:Y:S05]  /*2110*/  BRA.U UP0, `(.L_x_39) ;  /* 0xfffffffd004c7547 */ /* 0x008fea000b83ffff */
.L_x_33:
[C---:B------:R-:W-:Y:S01]  /*2120*/  LEA R3, R11.reuse, UR7, 0x3 ;  /* 0x000000070b037c11 */ /* 0x040fe2000f8e18ff */
[----:B------:R-:W-:Y:S01]  /*2130*/  NOP ;  /* 0x0000000000007918 */ /* 0x000fe20000000000 */
[----:B-1----:R-:W-:Y:S02]  /*2140*/  SHF.L.U32 R0, R10, 0x1f, RZ ;  /* 0x0000001f0a007819 */ /* 0x002fe400000006ff */
[----:B------:R-:W-:Y:S02]  /*2150*/  LEA R5, R11, UR7, 0x4 ;  /* 0x000000070b057c11 */ /* 0x000fe4000f8e20ff */
[----:B--2-4-:R-:W1:Y:S02]  /*2160*/  SYNCS.PHASECHK.TRANS64.TRYWAIT P0, [R3+URZ+0x130], R0 ;  /* 0x00013000030075a7 */ /* 0x014e6400080011ff */
[----:B-1----:R-:W-:Y:S05]  /*2170*/  @!P0 BRA `(.L_x_40) ;  /* 0x0000009c000c8947 */ /* 0x002fea0003800000 */
.L_x_147:
[----:B------:R-:W2:Y:S01]  /*2180*/  LDS.128 R4, [R5+0x1a0] ;  /* 0x0001a00005047984 */ /* 0x000ea20000000c00 */
[----:B------:R-:W-:Y:S01]  /*2190*/  UISETP.GE.AND UP0, UPT, UR42, 0x1, UPT ;  /* 0x000000012a00788c */ /* 0x000fe2000bf06270 */
[----:B------:R-:W-:Y:S01]  /*21a0*/  @!PT LDS RZ, [RZ] ;  /* 0x00000000fffff984 */ /* 0x000fe20000000800 */
[----:B------:R-:W-:Y:S01]  /*21b0*/  @!PT LDS RZ, [RZ] ;  /* 0x00000000fffff984 */ /* 0x000fe20000000800 */
[----:B------:R-:W-:Y:S01]  /*21c0*/  @!PT LDS RZ, [RZ] ;  /* 0x00000000fffff984 */ /* 0x000fe20000000800 */
[----:B------:R-:W-:Y:S01]  /*21d0*/  @!PT LDS RZ, [RZ] ;  /* 0x00000000fffff984 */ /* 0x000fe20000000800 */
[----:B------:R3:W-:Y:S06]  /*21e0*/  MEMBAR.ALL.CTA ;  /* 0x0000000000007992 */ /* 0x0007ec0000008000 */
[----:B---3--:R-:W3:Y:S01]  /*21f0*/  FENCE.VIEW.ASYNC.S ;  /* 0x00000000000073c6 */ /* 0x008ee20000000000 */
[----:B--2---:R-:W-:-:S13]  /*2200*/  LOP3.LUT P0, RZ, R6, 0x1, RZ, 0xc0, !PT ;  /* 0x0000000106ff7812 */ /* 0x004fda000780c0ff */
[----:B---3--:R-:W-:Y:S01]  /*2210*/  VOTEU.ANY UP1, P0 ;  /* 0x0000000000ff7886 */ /* 0x008fe20000020100 */
[----:B------:R-:W-:-:S13]  /*2220*/  PLOP3.LUT P0, PT, PT, PT, UP1, 0x80, 0x8 ;  /* 0x000000000008781c */ /* 0x000fda0003f0f018 */
[----:B-1----:R-:W-:Y:S02]  /*2230*/  @P0 LOP3.LUT R0, R5, 0xffff, RZ, 0xc0, !PT ;  /* 0x0000ffff05000812 */ /* 0x002fe400078ec0ff */
[----:B------:R-:W-:Y:S02]  /*2240*/  @P0 MOV R2, R4 ;  /* 0x0000000400020202 */ /* 0x000fe40000000f00 */
[----:B------:R-:W-:Y:S01]  /*2250*/  @P0 R2UR UR6, R0 ;  /* 0x00000000000602ca */ /* 0x000fe200000e0000 */
[----:B------:R-:W-:Y:S01]  /*2260*/  VIADD R0, R3, 0x140 ;  /* 0x0000014003007836 */ /* 0x000fe20000000000 */
[----:B------:R-:W-:Y:S02]  /*2270*/  @P0 SHF.R.U32.HI R4, RZ, 0x10, R5 ;  /* 0x00000010ff040819 */ /* 0x000fe40000011605 */
[----:B------:R-:W-:Y:S02]  /*2280*/  @P0 R2UR UR8, R2 ;  /* 0x00000000020802ca */ /* 0x000fe400000e0000 */
[----:B------:R-:W-:-:S02]  /*2290*/  PRMT R0, RZ, 0x654, R0 ;  /* 0x00000654ff007816 */ /* 0x000fc40000000000 */
[----:B------:R-:W-:Y:S02]  /*22a0*/  @P0 R2UR UR4, R4 ;  /* 0x00000000040402ca */ /* 0x000fe400000e0000 */
[----:B------:R1:W-:Y:S03]  /*22b0*/  SYNCS.ARRIVE.TRANS64.RED.A1T0 RZ, [R0+URZ], RZ ;  /* 0x000000ff00ff79a7 */ /* 0x0003e600081004ff */
[----:B------:R-:W-:-:S04]  /*22c0*/  @UP1 UMOV UR37, UR6 ;  /* 0x0000000600251c82 */ /* 0x000fc80008000000 */
[----:B------:R-:W-:-:S04]  /*22d0*/  @UP1 UMOV UR38, UR8 ;  /* 0x0000000800261c82 */ /* 0x000fc80008000000 */
[----:B------:R-:W-:Y:S01]  /*22e0*/  @UP1 UMOV UR36, UR4 ;  /* 0x0000000400241c82 */ /* 0x000fe20008000000 */
[----:B------:R-:W-:Y:S05]  /*22f0*/  BRA.U !UP0, `(.L_x_41) ;  /* 0x0000000108d47547 */ /* 0x000fea000b800000 */
[----:B------:R-:W2:Y:S01]  /*2300*/  LDCU.128 UR12, c[0x0][0xb10] ;  /* 0x00016200ff0c77ac */ /* 0x000ea20008000c00 */
[----:B------:R-:W3:Y:S01]  /*2310*/  LDCU UR25, c[0x0][0xb20] ;  /* 0x00016400ff1977ac */ /* 0x000ee20008000800 */
[----:B------:R-:W4:Y:S01]  /*2320*/  LDCU UR20, c[0x0][0xb0c] ;  /* 0x00016180ff1477ac */ /* 0x000f220008000800 */
[----:B------:R-:W1:Y:S01]  /*2330*/  LDCU.64 UR10, c[0x0][0xb28] ;  /* 0x00016500ff0a77ac */ /* 0x000e620008000a00 */
[----:B------:R-:W-:Y:S02]  /*2340*/  UISETP.NE.AND UP3, UPT, UR42, 0x1, UPT ;  /* 0x000000012a00788c */ /* 0x000fe4000bf65270 */
[----:B--2---:R-:W-:Y:S02]  /*2350*/  UIMAD.WIDE.U32 UR16, UR39, UR15, URZ ;  /* 0x0000000f271072a5 */ /* 0x004fe4000f8e00ff */
[----:B------:R-:W-:Y:S02]  /*2360*/  UIMAD.WIDE.U32 UR8, UR40, UR12, URZ ;  /* 0x0000000c280872a5 */ /* 0x000fe4000f8e00ff */
[----:B------:R-:W-:-:S02]  /*2370*/  UISETP.NE.AND UP0, UPT, UR14, 0x1, UPT ;  /* 0x000000010e00788c */ /* 0x000fc4000bf05270 */
[----:B------:R-:W-:Y:S01]  /*2380*/  UIMAD.WIDE.U32 UR22, UR37, UR15, URZ ;  /* 0x0000000f251672a5 */ /* 0x000fe2000f8e00ff */
[----:B------:R-:W-:Y:S02]  /*2390*/  UMOV UR16, UR17 ;  /* 0x0000001100107c82 */ /* 0x000fe40008000000 */
[----:B------:R-:W-:Y:S01]  /*23a0*/  UMOV UR8, UR9 ;  /* 0x0000000900087c82 */ /* 0x000fe20008000000 */
[----:B---3--:R-:W-:Y:S02]  /*23b0*/  USHF.R.U32.HI UR16, URZ, UR25, UR16 ;  /* 0x00000019ff107299 */ /* 0x008fe40008011610 */
[----:B----4-:R-:W-:Y:S02]  /*23c0*/  UISETP.NE.AND UP2, UPT, UR20, 0x1, UPT ;  /* 0x000000011400788c */ /* 0x010fe4000bf45270 */
[----:B------:R-:W-:Y:S02]  /*23d0*/  USHF.R.U32.HI UR8, URZ, UR13, UR8 ;  /* 0x0000000dff087299 */ /* 0x000fe40008011608 */
[----:B------:R-:W-:-:S02]  /*23e0*/  USEL UR6, UR39, UR16, !UP0 ;  /* 0x0000001027067287 */ /* 0x000fc4000c000000 */
[----:B------:R-:W-:Y:S02]  /*23f0*/  USEL UR8, UR40, UR8, !UP2 ;  /* 0x0000000828087287 */ /* 0x000fe4000d000000 */
[----:B-1----:R-:W-:Y:S01]  /*2400*/  UIMAD.WIDE.U32 UR16, UR6, UR10, URZ ;  /* 0x0000000a061072a5 */ /* 0x002fe2000f8e00ff */
[----:B------:R-:W-:Y:S01]  /*2410*/  UMOV UR4, UR23 ;  /* 0x0000001700047c82 */ /* 0x000fe20008000000 */
[----:B------:R-:W-:Y:S02]  /*2420*/  UIMAD.WIDE.U32 UR18, UR38, UR12, URZ ;  /* 0x0000000c261272a5 */ /* 0x000fe4000f8e00ff */
[----:B------:R-:W-:-:S03]  /*2430*/  UIMAD.WIDE.U32 UR22, UR8, UR10, URZ ;  /* 0x0000000a081672a5 */ /* 0x000fc6000f8e00ff */
[----:B------:R-:W-:Y:S01]  /*2440*/  UMOV UR16, UR17 ;  /* 0x0000001100107c82 */ /* 0x000fe20008000000 */
[----:B------:R-:W-:Y:S02]  /*2450*/  USHF.R.U32.HI UR4, URZ, UR25, UR4 ;  /* 0x00000019ff047299 */ /* 0x000fe40008011604 */
[----:B------:R-:W-:Y:S01]  /*2460*/  @UP3 USHF.R.U32.HI UR6, URZ, UR11, UR16 ;  /* 0x0000000bff063299 */ /* 0x000fe20008011610 */
[----:B------:R-:W-:Y:S01]  /*2470*/  UMOV UR18, UR19 ;  /* 0x0000001300127c82 */ /* 0x000fe20008000000 */
[----:B------:R-:W-:Y:S01]  /*2480*/  UMOV UR22, UR23 ;  /* 0x0000001700167c82 */ /* 0x000fe20008000000 */
[----:B------:R-:W-:Y:S02]  /*2490*/  USHF.R.U32.HI UR13, URZ, UR13, UR18 ;  /* 0x0000000dff0d7299 */ /* 0x000fe40008011612 */
[----:B------:R-:W-:Y:S02]  /*24a0*/  USEL UR4, UR37, UR4, !UP0 ;  /* 0x0000000425047287 */ /* 0x000fe4000c000000 */
[----:B------:R-:W-:-:S02]  /*24b0*/  @UP3 USHF.R.U32.HI UR8, URZ, UR11, UR22 ;  /* 0x0000000bff083299 */ /* 0x000fc40008011616 */
[----:B------:R-:W-:Y:S02]  /*24c0*/  UIMAD UR9, UR42, UR6, URZ ;  /* 0x000000062a0972a4 */ /* 0x000fe4000f8e02ff */
[----:B------:R-:W-:Y:S02]  /*24d0*/  USEL UR6, UR38, UR13, !UP2 ;  /* 0x0000000d26067287 */ /* 0x000fe4000d000000 */
[----:B------:R-:W-:Y:S02]  /*24e0*/  UIMAD UR12, UR42, UR8, URZ ;  /* 0x000000082a0c72a4 */ /* 0x000fe4000f8e02ff */
[----:B------:R-:W-:Y:S02]  /*24f0*/  UISETP.GE.AND UP0, UPT, UR4, UR9, UPT ;  /* 0x000000090400728c */ /* 0x000fe4000bf06270 */
[----:B------:R-:W-:Y:S02]  /*2500*/  UIMAD.WIDE.U32 UR16, UR4, UR10, URZ ;  /* 0x0000000a041072a5 */ /* 0x000fe4000f8e00ff */
[----:B------:R-:W-:-:S02]  /*2510*/  UISETP.GE.OR UP0, UPT, UR6, UR12, UP0 ;  /* 0x0000000c0600728c */ /* 0x000fc40008706670 */
        /* <DEDUP_REMOVED lines=19> */
.L_x_41:
[----:B------:R-:W2:Y:S02]  /*2650*/  LDCU UR4, c[0x0][0xb30] ;  /* 0x00016600ff0477ac */ /* 0x000ea40008000800 */
[----:B--2---:R-:W-:-:S09]  /*2660*/  UISETP.NE.AND UP0, UPT, UR4, 0x1, UPT ;  /* 0x000000010400788c */ /* 0x004fd2000bf05270 */
[----:B------:R-:W-:Y:S05]  /*2670*/  BRA.U UP0, `(.L_x_42) ;  /* 0x0000000100447547 */ /* 0x000fea000b800000 */
[----:B------:R-:W2:Y:S01]  /*2680*/  LDCU.128 UR12, c[0x0][0xb10] ;  /* 0x00016200ff0c77ac */ /* 0x000ea20008000c00 */
[----:B------:R-:W3:Y:S01]  /*2690*/  LDCU UR16, c[0x0][0xb0c] ;  /* 0x00016180ff1077ac */ /* 0x000ee20008000800 */
[----:B------:R-:W4:Y:S01]  /*26a0*/  LDCU UR17, c[0x0][0xb20] ;  /* 0x00016400ff1177ac */ /* 0x000f220008000800 */
[----:B--2---:R-:W-:Y:S02]  /*26b0*/  UIMAD.WIDE.U32 UR10, UR38, UR12, URZ ;  /* 0x0000000c260a72a5 */ /* 0x004fe4000f8e00ff */
[----:B------:R-:W-:Y:S02]  /*26c0*/  UIMAD.WIDE.U32 UR8, UR37, UR15, URZ ;  /* 0x0000000f250872a5 */ /* 0x000fe4000f8e00ff */
[----:B---3--:R-:W-:Y:S02]  /*26d0*/  UISETP.NE.AND UP2, UPT, UR16, 0x1, UPT ;  /* 0x000000011000788c */ /* 0x008fe4000bf45270 */
[----:B------:R-:W-:Y:S01]  /*26e0*/  UISETP.NE.AND UP0, UPT, UR14, 0x1, UPT ;  /* 0x000000010e00788c */ /* 0x000fe2000bf05270 */
[----:B------:R-:W-:-:S02]  /*26f0*/  UMOV UR6, UR11 ;  /* 0x0000000b00067c82 */ /* 0x000fc40008000000 */
[----:B------:R-:W-:Y:S01]  /*2700*/  UMOV UR4, UR9 ;  /* 0x0000000900047c82 */ /* 0x000fe20008000000 */
[----:B------:R-:W-:Y:S02]  /*2710*/  USHF.R.U32.HI UR6, URZ, UR13, UR6 ;  /* 0x0000000dff067299 */ /* 0x000fe40008011606 */
[----:B----4-:R-:W-:Y:S02]  /*2720*/  USHF.R.U32.HI UR4, URZ, UR17, UR4 ;  /* 0x00000011ff047299 */ /* 0x010fe40008011604 */
[----:B------:R-:W-:Y:S02]  /*2730*/  USEL UR6, UR38, UR6, !UP2 ;  /* 0x0000000626067287 */ /* 0x000fe4000d000000 */
[----:B------:R-:W-:-:S04]  /*2740*/  USEL UR4, UR37, UR4, !UP0 ;  /* 0x0000000425047287 */ /* 0x000fc8000c000000 */
[----:B------:R-:W-:Y:S02]  /*2750*/  UIADD3 UR8, UPT, UPT, UR6, -UR4, URZ ;  /* 0x8000000406087290 */ /* 0x000fe4000fffe0ff */
[----:B------:R-:W-:Y:S02]  /*2760*/  UIADD3 UR4, UPT, UPT, -UR6, UR4, URZ ;  /* 0x0000000406047290 */ /* 0x000fe4000fffe1ff */
[----:B------:R-:W-:Y:S02]  /*2770*/  UIMAD UR37, UR8, UR14, UR37 ;  /* 0x0000000e082572a4 */ /* 0x000fe4000f8e0225 */
[----:B------:R-:W-:-:S12]  /*2780*/  UIMAD UR38, UR4, UR16, UR38 ;  /* 0x00000010042672a4 */ /* 0x000fd8000f8e0226 */
.L_x_42:
[----:B------:R-:W-:Y:S01]  /*2790*/  VIADD R11, R11, 0x1 ;  /* 0x000000010b0b7836 */ /* 0x000fe20000000000 */
[----:B------:R-:W-:Y:S01]  /*27a0*/  R2UR UR4, R160 ;  /* 0x00000000a00472ca */ /* 0x000fe200000e0000 */
[----:B------:R-:W-:Y:S01]  /*27b0*/  UIADD3 UR20, UPT, UPT, UR37, UR59, URZ ;  /* 0x0000003b25147290 */ /* 0x000fe2000fffe0ff */
[----:B------:R-:W-:Y:S02]  /*27c0*/  PLOP3.LUT P1, PT, PT, PT, PT, 0x80, 0x8 ;  /* 0x000000000008781c */ /* 0x000fe40003f2f070 */
[----:B------:R-:W-:-:S04]  /*27d0*/  ISETP.NE.AND P0, PT, R11, 0x2, PT ;  /* 0x000000020b00780c */ /* 0x000fc80003f05270 */
[----:B------:R-:W-:Y:S02]  /*27e0*/  SEL R3, RZ, 0x1, P0 ;  /* 0x00000001ff037807 */ /* 0x000fe40000000000 */
[----:B------:R-:W-:Y:S02]  /*27f0*/  SEL R11, R11, RZ, P0 ;  /* 0x000000ff0b0b7207 */ /* 0x000fe40000000000 */
[----:B------:R-:W-:Y:S01]  /*2800*/  LOP3.LUT R10, R10, R3, RZ, 0x3c, !PT ;  /* 0x000000030a0a7212 */ /* 0x000fe200078e3cff */
[----:B------:R-:W-:Y:S01]  /*2810*/  UIADD3 UR16, UPT, UPT, UR38, UR4, URZ ;  /* 0x0000000426107290 */ /* 0x000fe2000fffe0ff */
[----:B------:R-:W-:Y:S11]  /*2820*/  BRA.U UP1, `(.L_x_43) ;  /* 0xfffffff101587547 */ /* 0x000ff6000b83ffff */
[----:B------:R-:W-:Y:S01]  /*2830*/  UIADD3 UR7, UPT, UPT, UR7, 0x70, URZ ;  /* 0x0000007007077890 */ /* 0x000fe2000fffe0ff */
[----:B------:R-:W-:-:S03]  /*2840*/  SHF.L.U32 R3, R12, 0x1f, RZ ;  /* 0x0000001f0c037819 */ /* 0x000fc600000006ff */
[----:B------:R-:W-:-:S09]  /*2850*/  ULEA UR4, UR5, UR7, 0x3 ;  /* 0x0000000705047291 */ /* 0x000fd2000f8e18ff */
[----:B------:R-:W2:Y:S02]  /*2860*/  SYNCS.PHASECHK.TRANS64.TRYWAIT P0, [UR4], R3 ;  /* 0x00000003ff0075a7 */ /* 0x000ea40008001104 */
[----:B--2---:R-:W-:Y:S05]  /*2870*/  @!P0 BRA `(.L_x_44) ;  /* 0x0000009400608947 */ /* 0x004fea0003800000 */
.L_x_149:
[----:B------:R-:W-:-:S04]  /*2880*/  UIADD3 UR4, UPT, UPT, UR5, 0x1, URZ ;  /* 0x0000000105047890 */ /* 0x000fc8000fffe0ff */
[----:B------:R-:W-:-:S04]  /*2890*/  UISETP.NE.AND UP0, UPT, UR4, 0xe, UPT ;  /* 0x0000000e0400788c */ /* 0x000fc8000bf05270 */
[----:B------:R-:W-:Y:S02]  /*28a0*/  USEL UR6, URZ, 0x1, UP0 ;  /* 0x00000001ff067887 */ /* 0x000fe40008000000 */
[----:B------:R-:W-:-:S04]  /*28b0*/  USEL UR4, UR4, URZ, UP0 ;  /* 0x000000ff04047287 */ /* 0x000fc80008000000 */
[----:B------:R-:W-:Y:S01]  /*28c0*/  ULEA UR5, UR4, UR7, 0x3 ;  /* 0x0000000704057291 */ /* 0x000fe2000f8e18ff */
[----:B------:R-:W-:-:S04]  /*28d0*/  LOP3.LUT R2, R12, UR6, RZ, 0x3c, !PT ;  /* 0x000000060c027c12 */ /* 0x000fc8000f8e3cff */
[----:B-1----:R-:W-:-:S04]  /*28e0*/  SHF.L.U32 R3, R2, 0x1f, RZ ;  /* 0x0000001f02037819 */ /* 0x002fc800000006ff */
[----:B------:R-:W1:Y:S02]  /*28f0*/  SYNCS.PHASECHK.TRANS64.TRYWAIT P0, [UR5], R3 ;  /* 0x00000003ff0075a7 */ /* 0x000e640008001105 */
[----:B-1----:R-:W-:Y:S05]  /*2900*/  @!P0 BRA `(.L_x_45) ;  /* 0x0000009400548947 */ /* 0x002fea0003800000 */
.L_x_151:
        /* <DEDUP_REMOVED lines=9> */
.L_x_153:
        /* <DEDUP_REMOVED lines=9> */
.L_x_155:
        /* <DEDUP_REMOVED lines=9> */
.L_x_157:
        /* <DEDUP_REMOVED lines=9> */
.L_x_159:
        /* <DEDUP_REMOVED lines=9> */
.L_x_161:
        /* <DEDUP_REMOVED lines=9> */
.L_x_163:
        /* <DEDUP_REMOVED lines=9> */
.L_x_165:
        /* <DEDUP_REMOVED lines=9> */
.L_x_167:
        /* <DEDUP_REMOVED lines=9> */
.L_x_169:
        /* <DEDUP_REMOVED lines=9> */
.L_x_171:
        /* <DEDUP_REMOVED lines=9> */
.L_x_173:
[----:B------:R-:W-:-:S04]  /*2f40*/  UIADD3 UR4, UPT, UPT, UR4, 0x1, URZ ;  /* 0x0000000104047890 */ /* 0x000fc8000fffe0ff */
[----:B------:R-:W-:-:S04]  /*2f50*/  UISETP.NE.AND UP0, UPT, UR4, 0xe, UPT ;  /* 0x0000000e0400788c */ /* 0x000fc8000bf05270 */
[----:B------:R-:W-:Y:S02]  /*2f60*/  USEL UR5, URZ, 0x1, UP0 ;  /* 0x00000001ff057887 */ /* 0x000fe40008000000 */
[----:B------:R-:W-:-:S04]  /*2f70*/  USEL UR4, UR4, URZ, UP0 ;  /* 0x000000ff04047287 */ /* 0x000fc80008000000 */
[----:B------:R-:W-:Y:S01]  /*2f80*/  ULEA UR4, UR4, UR7, 0x3 ;  /* 0x0000000704047291 */ /* 0x000fe2000f8e18ff */
[----:B-1----:R-:W-:-:S04]  /*2f90*/  LOP3.LUT R3, R2, UR5, RZ, 0x3c, !PT ;  /* 0x0000000502037c12 */ /* 0x002fc8000f8e3cff */
[----:B------:R-:W-:Y:S01]  /*2fa0*/  SHF.L.U32 R3, R3, 0x1f, RZ ;  /* 0x0000001f03037819 */ /* 0x000fe200000006ff */
[----:B------:R-:W-:-:S07]  /*2fb0*/  IMAD.U32 R0, RZ, RZ, UR4 ;  /* 0x00000004ff007e24 */ /* 0x000fce000f8e00ff */
.L_x_57:
[----:B-1----:R1:W2:Y:S02]  /*2fc0*/  SYNCS.PHASECHK.TRANS64.TRYWAIT P0, [R0+URZ], R3 ;  /* 0x00000003000075a7 */ /* 0x0022a400080011ff */
[----:B--2---:R-:W-:Y:S05]  /*2fd0*/  @!P0 NANOSLEEP.SYNCS 0x989680 ;  /* 0x009896800000895d */ /* 0x004fea0003900000 */
[----:B------:R-:W2:Y:S02]  /*2fe0*/  @!P0 SYNCS.PHASECHK.TRANS64 P0, [R0+URZ], R3 ;  /* 0x00000003000085a7 */ /* 0x000ea400080010ff */
[----:B--2---:R-:W-:Y:S05]  /*2ff0*/  @P0 EXIT ;  /* 0x000000000000094d */ /* 0x004fea0003800000 */
[----:B------:R-:W-:Y:S05]  /*3000*/  BRA `(.L_x_57) ;  /* 0xfffffffc00ec7947 */ /* 0x000fea000383ffff */
.L_x_23:
[----:B------:R-:W1:Y:S02]  /*3010*/  S2UR UR4, SR_CgaCtaId ;  /* 0x00000000000479c3 */ /* 0x000e640000008800 */
[----:B-1----:R-:W-:-:S04]  /*3020*/  UISETP.NE.AND UP0, UPT, UR4, URZ, UPT ;  /* 0x000000ff0400728c */ /* 0x002fc8000bf05270 */
[----:B------:R-:W-:-:S09]  /*3030*/  UISETP.NE.OR UP0, UPT, UR17, 0x1, UP0 ;  /* 0x000000011100788c */ /* 0x000fd20008705670 */
[----:B------:R-:W-:Y:S05]  /*3040*/  BRA.U UP0, `(.L_x_58) ;  /* 0x00000005004c7547 */ /* 0x000fea000b800000 */
[----:B------:R-:W1:Y:S01]  /*3050*/  S2UR UR5, SR_CgaCtaId ;  /* 0x00000000000579c3 */ /* 0x000e620000008800 */
[----:B------:R-:W-:Y:S01]  /*3060*/  UMOV UR4, 0x400 ;  /* 0x0000040000047882 */ /* 0x000fe20000000000 */
[----:B------:R-:W-:Y:S01]  /*3070*/  ISETP.GE.U32.AND P2, PT, R0, 0x2, PT ;  /* 0x000000020000780c */ /* 0x000fe20003f46070 */
[----:B------:R-:W-:Y:S01]  /*3080*/  IMAD.MOV.U32 R12, RZ, RZ, 0x1 ;  /* 0x00000001ff0c7424 */ /* 0x000fe200078e00ff */
[----:B------:R-:W-:Y:S02]  /*3090*/  CS2R R10, SRZ ;  /* 0x00000000000a7805 */ /* 0x000fe4000001ff00 */
[----:B------:R-:W-:Y:S01]  /*30a0*/  CS2R R8, SRZ ;  /* 0x0000000000087805 */ /* 0x000fe2000001ff00 */
[----:B-1----:R-:W-:-:S03]  /*30b0*/  ULEA UR6, UR5, UR4, 0x18 ;  /* 0x0000000405067291 */ /* 0x002fc6000f8ec0ff */
[----:B------:R-:W-:-:S09]  /*30c0*/  UMOV UR5, URZ ;  /* 0x000000ff00057c82 */ /* 0x000fd20008000000 */
.L_x_62:
[----:B------:R-:W-:Y:S02]  /*30d0*/  LEA R2, R8, UR6, 0x3 ;  /* 0x0000000608027c11 */ /* 0x000fe4000f8e18ff */
[----:B------:R-:W-:-:S03]  /*30e0*/  SHF.L.U32 R5, R9, 0x1f, RZ ;  /* 0x0000001f09057819 */ /* 0x000fc600000006ff */
[----:B------:R-:W-:Y:S01]  /*30f0*/  VIADD R4, R2, 0x180 ;  /* 0x0000018002047836 */ /* 0x000fe20000000000 */
[----:B------:R-:W1:Y:S02]  /*3100*/  SYNCS.PHASECHK.TRANS64.TRYWAIT P0, [R2+URZ+0x170], R5 ;  /* 0x00017005020075a7 */ /* 0x000e6400080011ff */
[----:B-1----:R-:W-:Y:S05]  /*3110*/  @!P0 BRA `(.L_x_59) ;  /* 0x0000009000708947 */ /* 0x002fea0003800000 */
.L_x_174:
[----:B------:R-:W-:Y:S01]  /*3120*/  ULEA UR4, UR5, UR6, 0x3 ;  /* 0x0000000605047291 */ /* 0x000fe2000f8e18ff */
[----:B------:R-:W-:Y:S02]  /*3130*/  PRMT R4, RZ, 0x654, R4 ;  /* 0x00000654ff047816 */ /* 0x000fe40000000004 */
[----:B-1----:R-:W-:Y:S01]  /*3140*/  SHF.L.U32 R5, R12, 0x1f, RZ ;  /* 0x0000001f0c057819 */ /* 0x002fe200000006ff */
[----:B------:R-:W-:Y:S01]  /*3150*/  UIADD3 UR7, UPT, UPT, UR4, 0x130, URZ ;  /* 0x0000013004077890 */ /* 0x000fe2000fffe0ff */
[----:B------:R1:W-:Y:S05]  /*3160*/  SYNCS.ARRIVE.TRANS64.RED.A1T0 RZ, [R4+URZ], RZ ;  /* 0x000000ff04ff79a7 */ /* 0x0003ea00081004ff */
[----:B------:R-:W-:Y:S01]  /*3170*/  IMAD.U32 R7, RZ, RZ, UR7 ;  /* 0x00000007ff077e24 */ /* 0x000fe2000f8e00ff */
[----:B------:R-:W2:Y:S04]  /*3180*/  SYNCS.PHASECHK.TRANS64.TRYWAIT P0, [UR4+0x140], R5 ;  /* 0x00014005ff0075a7 */ /* 0x000ea80008001104 */
[----:B------:R-:W-:Y:S01]  /*3190*/  PRMT R6, R0, 0x654, R7 ;  /* 0x0000065400067816 */ /* 0x000fe20000000007 */
[----:B-1----:R-:W-:Y:S01]  /*31a0*/  @!P2 IMAD.MOV.U32 R4, RZ, RZ, 0x10 ;  /* 0x00000010ff04a424 */ /* 0x002fe200078e00ff */
[----:B--2---:R-:W-:Y:S06]  /*31b0*/  @!P0 BRA `(.L_x_60) ;  /* 0x00000090005c8947 */ /* 0x004fec0003800000 */
.L_x_176:
[----:B------:R-:W-:Y:S01]  /*31c0*/  ULEA UR8, UR5, UR6, 0x4 ;  /* 0x0000000605087291 */ /* 0x000fe2000f8e20ff */
[----:B------:R-:W-:Y:S01]  /*31d0*/  SEL R3, R6, R3, !P2 ;  /* 0x0000000306037207 */ /* 0x000fe20005000000 */
[----:B------:R-:W-:Y:S01]  /*31e0*/  UIADD3 UR9, UPT, UPT, UR4, 0x130, URZ ;  /* 0x0000013004097890 */ /* 0x000fe2000fffe0ff */
[----:B-1----:R-:W-:Y:S01]  /*31f0*/  LEA R2, R11, UR6, 0x3 ;  /* 0x000000060b027c11 */ /* 0x002fe2000f8e18ff */
[----:B------:R-:W-:Y:S01]  /*3200*/  UIADD3 UR8, UPT, UPT, UR8, 0x1a0, URZ ;  /* 0x000001a008087890 */ /* 0x000fe2000fffe0ff */
[----:B------:R-:W-:Y:S01]  /*3210*/  SHF.L.U32 R5, R10, 0x1f, RZ ;  /* 0x0000001f0a057819 */ /* 0x000fe200000006ff */
[----:B------:R1:W-:Y:S01]  /*3220*/  @!P2 SYNCS.ARRIVE.TRANS64.RED RZ, [R3+URZ], R4 ;  /* 0x0000000403ffa9a7 */ /* 0x0003e200080004ff */
[----:B------:R-:W-:Y:S01]  /*3230*/  UIADD3 UR4, UPT, UPT, UR5, 0x1, URZ ;  /* 0x0000000105047890 */ /* 0x000fe2000fffe0ff */
[----:B------:R-:W-:-:S03]  /*3240*/  VIADD R8, R8, 0x1 ;  /* 0x0000000108087836 */ /* 0x000fc60000000000 */
[----:B------:R-:W-:Y:S02]  /*3250*/  UISETP.NE.AND UP0, UPT, UR4, 0x2, UPT ;  /* 0x000000020400788c */ /* 0x000fe4000bf05270 */
[----:B------:R-:W-:Y:S06]  /*3260*/  UGETNEXTWORKID.BROADCAST [UR8], [UR9] ;  /* 0x00000000080073ca */ /* 0x000fec0008000100 */
[----:B------:R-:W-:Y:S01]  /*3270*/  USEL UR7, URZ, 0x1, UP0 ;  /* 0x00000001ff077887 */ /* 0x000fe20008000000 */
[----:B------:R-:W-:Y:S01]  /*3280*/  ISETP.NE.AND P0, PT, R8, 0x2, PT ;  /* 0x000000020800780c */ /* 0x000fe20003f05270 */
[----:B------:R-:W-:Y:S01]  /*3290*/  USEL UR5, UR4, URZ, UP0 ;  /* 0x000000ff04057287 */ /* 0x000fe20008000000 */
[----:B------:R-:W2:Y:S03]  /*32a0*/  SYNCS.PHASECHK.TRANS64.TRYWAIT P1, [R2+URZ+0x130], R5 ;  /* 0x00013005020075a7 */ /* 0x000ea600080211ff */
[----:B------:R-:W-:Y:S01]  /*32b0*/  LOP3.LUT R12, R12, UR7, RZ, 0x3c, !PT ;  /* 0x000000070c0c7c12 */ /* 0x000fe2000f8e3cff */
[----:B-12---:R-:W-:Y:S07]  /*32c0*/  @!P1 BRA `(.L_x_61) ;  /* 0x0000009000309947 */ /* 0x006fee0003800000 */
.L_x_177:
[C---:B------:R-:W-:Y:S01]  /*32d0*/  LEA R4, R11.reuse, UR6, 0x4 ;  /* 0x000000060b047c11 */ /* 0x040fe2000f8e20ff */
[----:B-1----:R-:W-:Y:S01]  /*32e0*/  VIADD R2, R2, 0x140 ;  /* 0x0000014002027836 */ /* 0x002fe20000000000 */
[----:B------:R-:W-:Y:S01]  /*32f0*/  SEL R8, R8, RZ, P0 ;  /* 0x000000ff08087207 */ /* 0x000fe20000000000 */
[----:B------:R-:W-:-:S03]  /*3300*/  VIADD R11, R11, 0x1 ;  /* 0x000000010b0b7836 */ /* 0x000fc60000000000 */
[----:B------:R-:W1:Y:S01]  /*3310*/  LDS.128 R4, [R4+0x1a0] ;  /* 0x0001a00004047984 */ /* 0x000e620000000c00 */
[----:B------:R-:W-:Y:S02]  /*3320*/  PRMT R2, RZ, 0x654, R2 ;  /* 0x00000654ff027816 */ /* 0x000fe40000000002 */
[C---:B------:R-:W-:Y:S01]  /*3330*/  ISETP.NE.AND P1, PT, R11.reuse, 0x2, PT ;  /* 0x000000020b00780c */ /* 0x040fe20003f25270 */
[----:B------:R-:W-:Y:S01]  /*3340*/  @!PT LDS RZ, [RZ] ;  /* 0x00000000fffff984 */ /* 0x000fe20000000800 */
[----:B------:R-:W-:Y:S01]  /*3350*/  @!PT LDS RZ, [RZ] ;  /* 0x00000000fffff984 */ /* 0x000fe20000000800 */
[----:B------:R-:W-:Y:S01]  /*3360*/  @!PT LDS RZ, [RZ] ;  /* 0x00000000fffff984 */ /* 0x000fe20000000800 */
[----:B------:R-:W-:Y:S01]  /*3370*/  @!PT LDS RZ, [RZ] ;  /* 0x00000000fffff984 */ /* 0x000fe20000000800 */
[----:B------:R2:W-:Y:S06]  /*3380*/  MEMBAR.ALL.CTA ;  /* 0x0000000000007992 */ /* 0x0005ec0000008000 */
[----:B--2---:R-:W2:Y:S01]  /*3390*/  FENCE.VIEW.ASYNC.S ;  /* 0x00000000000073c6 */ /* 0x004ea20000000000 */
[----:B------:R-:W-:Y:S01]  /*33a0*/  SEL R11, R11, RZ, P1 ;  /* 0x000000ff0b0b7207 */ /* 0x000fe20000800000 */
[----:B--2---:R2:W-:Y:S01]  /*33b0*/  SYNCS.ARRIVE.TRANS64.RED.A1T0 RZ, [R2+URZ], RZ ;  /* 0x000000ff02ff79a7 */ /* 0x0045e200081004ff */
[----:B-1----:R-:W-:-:S02]  /*33c0*/  LOP3.LUT P3, RZ, R6, 0x1, RZ, 0xc0, !PT ;  /* 0x0000000106ff7812 */ /* 0x002fc4000786c0ff */
[----:B------:R-:W-:-:S04]  /*33d0*/  SEL R5, RZ, 0x1, P1 ;  /* 0x00000001ff057807 */ /* 0x000fc80000800000 */
[----:B------:R-:W-:Y:S02]  /*33e0*/  LOP3.LUT R10, R10, R5, RZ, 0x3c, !PT ;  /* 0x000000050a0a7212 */ /* 0x000fe400078e3cff */
[----:B--2---:R-:W-:-:S04]  /*33f0*/  SEL R2, RZ, 0x1, P0 ;  /* 0x00000001ff027807 */ /* 0x004fc80000000000 */
[----:B------:R-:W-:Y:S01]  /*3400*/  LOP3.LUT R9, R9, R2, RZ, 0x3c, !PT ;  /* 0x0000000209097212 */ /* 0x000fe200078e3cff */
[----:B------:R-:W-:Y:S06]  /*3410*/  @P3 BRA `(.L_x_62) ;  /* 0xfffffffc002c3947 */ /* 0x000fec000383ffff */
[----:B------:R-:W-:Y:S01]  /*3420*/  ULEA UR4, UR5, UR6, 0x3 ;  /* 0x0000000605047291 */ /* 0x000fe2000f8e18ff */
[----:B------:R-:W-:-:S08]  /*3430*/  SHF.L.U32 R3, R12, 0x1f, RZ ;  /* 0x0000001f0c037819 */ /* 0x000fd000000006ff */
[----:B------:R-:W1:Y:S02]  /*3440*/  SYNCS.PHASECHK.TRANS64 P0, [UR4+0x140], R3 ;  /* 0x00014003ff0075a7 */ /* 0x000e640008001004 */
[----:B-1----:R-:W-:Y:S05]  /*3450*/  @P0 BRA `(.L_x_63) ;  /* 0x0000000000080947 */ /* 0x002fea0003800000 */
[----:B------:R-:W1:Y:S02]  /*3460*/  SYNCS.PHASECHK.TRANS64.TRYWAIT P0, [UR4+0x140], R3 ;  /* 0x00014003ff0075a7 */ /* 0x000e640008001104 */
[----:B-1----:R-:W-:Y:S05]  /*3470*/  @!P0 BRA `(.L_x_64) ;  /* 0x0000008c00d88947 */ /* 0x002fea0003800000 */
.L_x_63:
[----:B------:R-:W-:-:S04]  /*3480*/  UIADD3 UR7, UPT, UPT, UR5, 0x1, URZ ;  /* 0x0000000105077890 */ /* 0x000fc8000fffe0ff */
[----:B------:R-:W-:-:S04]  /*3490*/  UISETP.NE.AND UP0, UPT, UR7, 0x2, UPT ;  /* 0x000000020700788c */ /* 0x000fc8000bf05270 */
[----:B------:R-:W-:Y:S02]  /*34a0*/  USEL UR8, URZ, 0x1, UP0 ;  /* 0x00000001ff087887 */ /* 0x000fe40008000000 */
[----:B------:R-:W-:-:S04]  /*34b0*/  USEL UR7, UR7, URZ, UP0 ;  /* 0x000000ff07077287 */ /* 0x000fc80008000000 */
[----:B------:R-:W-:Y:S01]  /*34c0*/  ULEA UR7, UR7, UR6, 0x3 ;  /* 0x0000000607077291 */ /* 0x000fe2000f8e18ff */
[----:B-1----:R-:W-:-:S04]  /*34d0*/  LOP3.LUT R3, R12, UR8, RZ, 0x3c, !PT ;  /* 0x000000080c037c12 */ /* 0x002fc8000f8e3cff */
[----:B------:R-:W-:-:S04]  /*34e0*/  SHF.L.U32 R0, R3, 0x1f, RZ ;  /* 0x0000001f03007819 */ /* 0x000fc800000006ff */
[----:B------:R-:W1:Y:S02]  /*34f0*/  SYNCS.PHASECHK.TRANS64 P0, [UR7+0x140], R0 ;  /* 0x00014000ff0075a7 */ /* 0x000e640008001007 */
[----:B-1----:R-:W-:Y:S05]  /*3500*/  @P0 EXIT ;  /* 0x000000000000094d */ /* 0x002fea0003800000 */
[----:B------:R-:W-:Y:S02]  /*3510*/  SHF.L.U32 R3, R3, 0x1f, RZ ;  /* 0x0000001f03037819 */ /* 0x000fe400000006ff */
[----:B------:R-:W-:-:S07]  /*3520*/  MOV R0, UR7 ;  /* 0x0000000700007c02 */ /* 0x000fce0008000f00 */
.L_x_65:
[----:B-1----:R1:W2:Y:S02]  /*3530*/  SYNCS.PHASECHK.TRANS64.TRYWAIT P0, [R0+URZ+0x140], R3 ;  /* 0x00014003000075a7 */ /* 0x0022a400080011ff */
[----:B--2---:R-:W-:Y:S05]  /*3540*/  @!P0 NANOSLEEP.SYNCS 0x989680 ;  /* 0x009896800000895d */ /* 0x004fea0003900000 */
[----:B------:R-:W2:Y:S02]  /*3550*/  @!P0 SYNCS.PHASECHK.TRANS64 P0, [R0+URZ+0x140], R3 ;  /* 0x00014003000085a7 */ /* 0x000ea400080010ff */
[----:B--2---:R-:W-:Y:S05]  /*3560*/  @P0 EXIT ;  /* 0x000000000000094d */ /* 0x004fea0003800000 */
[----:B------:R-:W-:Y:S05]  /*3570*/  BRA `(.L_x_65) ;  /* 0xfffffffc00ec7947 */ /* 0x000fea000383ffff */
.L_x_58:
[----:B------:R-:W-:Y:S05]  /*3580*/  BRA.U UP4, `(.L_x_66) ;  /* 0x0000000d04247547 */ /* 0x000fea000b800000 */
[----:B------:R-:W1:Y:S01]  /*3590*/  S2UR UR7, SR_CgaCtaId ;  /* 0x00000000000779c3 */ /* 0x000e620000008800 */
[----:B------:R-:W-:Y:S01]  /*35a0*/  UMOV UR4, 0x40 ;  /* 0x0000004000047882 */ /* 0x000fe20000000000 */
[----:B------:R-:W-:Y:S01]  /*35b0*/  NOP ;  /* 0x0000000000007918 */ /* 0x000fe20000000000 */
[----:B------:R-:W-:Y:S01]  /*35c0*/  UMOV UR6, 0x400 ;  /* 0x0000040000067882 */ /* 0x000fe20000000000 */
[----:B-1----:R-:W-:Y:S02]  /*35d0*/  ULEA UR5, UR7, UR4, 0x18 ;  /* 0x0000000407057291 */ /* 0x002fe4000f8ec0ff */
[----:B------:R-:W-:-:S07]  /*35e0*/  ULEA UR6, UR7, UR6, 0x18 ;  /* 0x0000000607067291 */ /* 0x000fce000f8ec0ff */
[----:B------:R-:W1:Y:S02]  /*35f0*/  LDS.U8 R0, [UR5+0x1c] ;  /* 0x00001c05ff007984 */ /* 0x000e640008000000 */
[----:B-1----:R-:W-:-:S13]  /*3600*/  ISETP.NE.AND P0, PT, R0, RZ, PT ;  /* 0x000000ff0000720c */ /* 0x002fda0003f05270 */
[----:B------:R-:W-:Y:S05]  /*3610*/  @P0 BRA `(.L_x_67) ;  /* 0x0000000000580947 */ /* 0x000fea0003800000 */
[----:B------:R-:W-:-:S13]  /*3620*/  ELECT P0, URZ, PT ;  /* 0x0000000000ff782f */ /* 0x000fda0003800000 */
[----:B------:R-:W-:Y:S05]  /*3630*/  @!P0 BRA `(.L_x_68) ;  /* 0x0000000000608947 */ /* 0x000fea0003800000 */
[----:B------:R-:W-:Y:S01]  /*3640*/  UMOV UR4, 0x10 ;  /* 0x0000001000047882 */ /* 0x000fe20000000000 */
[----:B------:R-:W-:Y:S01]  /*3650*/  HFMA2 R0, -RZ, RZ, 0, 5.9604644775390625e-08 ;  /* 0x00000001ff007431 */ /* 0x000fe200000001ff */
[----:B------:R-:W-:-:S03]  /*3660*/  MOV R3, 0xffff ;  /* 0x0000ffff00037802 */ /* 0x000fc60000000f00 */
[----:B------:R-:W-:Y:S04]  /*3670*/  DEPBAR.LE SB1, 0x36 ;  /* 0x00009d800000791a */ /* 0x000fe80000000000 */
[----:B------:R-:W1:Y:S02]  /*3680*/  UTCATOMSWS.FIND_AND_SET.ALIGN UP0, UR4, UR4 ;  /* 0x00000004000475e3 */ /* 0x000e640008000800 */
[----:B-1----:R-:W-:Y:S01]  /*3690*/  MOV R4, UR4 ;  /* 0x0000000400047c02 */ /* 0x002fe20008000f00 */
[----:B------:R-:W-:Y:S06]  /*36a0*/  BRA.U UP0, `(.L_x_69) ;  /* 0x0000000100187547 */ /* 0x000fec000b800000 */
.L_x_70:
[----:B------:R-:W-:Y:S05]  /*36b0*/  NANOSLEEP 0x64 ;  /* 0x000000640000795d */ /* 0x000fea0003800000 */
[----:B------:R-:W-:-:S05]  /*36c0*/  UMOV UR4, 0x10 ;  /* 0x0000001000047882 */ /* 0x000fca0000000000 */
[----:B------:R-:W-:Y:S04]  /*36d0*/  DEPBAR.LE SB1, 0x36 ;  /* 0x00009d800000791a */ /* 0x000fe80000000000 */
[----:B------:R-:W1:Y:S02]  /*36e0*/  UTCATOMSWS.FIND_AND_SET.ALIGN UP0, UR4, UR4 ;  /* 0x00000004000475e3 */ /* 0x000e640008000800 */
[----:B-1----:R-:W-:Y:S01]  /*36f0*/  MOV R4, UR4 ;  /* 0x0000000400047c02 */ /* 0x002fe20008000f00 */
[----:B------:R-:W-:Y:S05]  /*3700*/  BRA.U !UP0, `(.L_x_70) ;  /* 0xfffffffd08e87547 */ /* 0x000fea000b83ffff */
.L_x_69:
[-C--:B------:R-:W-:Y:S02]  /*3710*/  SHF.L.U32 R3, R3, R4.reuse, RZ ;  /* 0x0000000403037219 */ /* 0x080fe400000006ff */
[----:B------:R-:W-:Y:S01]  /*3720*/  SHF.L.U32 R0, R0, R4, RZ ;  /* 0x0000000400007219 */ /* 0x000fe200000006ff */
[----:B------:R-:W-:Y:S02]  /*3730*/  IMAD.SHL.U32 R4, R4, 0x20, RZ ;  /* 0x0000002004047824 */ /* 0x000fe400078e00ff */
[----:B------:R1:W-:Y:S04]  /*3740*/  ATOMS.OR RZ, [UR5+0x14], R3 ;  /* 0x00001403ffff798c */ /* 0x0003e8000b000005 */
[----:B------:R1:W-:Y:S04]  /*3750*/  ATOMS.OR RZ, [UR5+0x18], R0 ;  /* 0x00001800ffff798c */ /* 0x0003e8000b000005 */
[----:B------:R1:W-:Y:S01]  /*3760*/  STS [UR6+0x1c0], R4 ;  /* 0x0001c004ff007988 */ /* 0x0003e20008000806 */
[----:B------:R-:W-:Y:S05]  /*3770*/  BRA `(.L_x_68) ;  /* 0x0000000000107947 */ /* 0x000fea0003800000 */
.L_x_67:
[----:B------:R-:W-:Y:S02]  /*3780*/  MOV R0, 0xffffffff ;  /* 0xffffffff00007802 */ /* 0x000fe40000000f00 */
[----:B------:R-:W-:-:S03]  /*3790*/  MOV R4, 0x37c0 ;  /* 0x000037c000047802 */ /* 0x000fc60000000f00 */
[----:B------:R1:W-:Y:S04]  /*37a0*/  STS [UR6+0x1c0], R0 ;  /* 0x0001c000ff007988 */ /* 0x0003e80008000806 */
[----:B-1---5:R-:W-:Y:S05]  /*37b0*/  CALL.REL.NOINC `($__internal_1_$__cuda_sm10x_tcgen05_guardrail_trap_phase_invalid_during_alloc) ;  /* 0x0000009000ec7944 */ /* 0x022fea0003c00000 */
.L_x_68:
[----:B------:R-:W-:Y:S05]  /*37c0*/  WARPSYNC.ALL ;  /* 0x0000000000007948 */ /* 0x000fea0003800000 */
[----:B------:R-:W2:Y:S01]  /*37d0*/  S2UR UR4, SR_CgaCtaId ;  /* 0x00000000000479c3 */ /* 0x000ea20000008800 */
[----:B------:R-:W-:Y:S01]  /*37e0*/  UMOV UR13, 0x400 ;  /* 0x00000400000d7882 */ /* 0x000fe20000000000 */
[----:B------:R-:W-:-:S06]  /*37f0*/  NOP ;  /* 0x0000000000007918 */ /* 0x000fcc0000000000 */
[----:B------:R-:W-:Y:S06]  /*3800*/  BAR.ARV 0x6, 0xa0 ;  /* 0x0182800000007b1d */ /* 0x000fec0000002000 */
[----:B------:R-:W3:Y:S01]  /*3810*/  LDCU UR5, c[0x0][0x38c] ;  /* 0x00007180ff0577ac */ /* 0x000ee20008000800 */
[----:B------:R-:W-:Y:S01]  /*3820*/  LOP3.LUT R2, R2, 0xffff, RZ, 0xc0, !PT ;  /* 0x0000ffff02027812 */ /* 0x000fe200078ec0ff */
[----:B------:R-:W-:Y:S01]  /*3830*/  IMAD.MOV.U32 R11, RZ, RZ, 0x1 ;  /* 0x00000001ff0b7424 */ /* 0x000fe200078e00ff */
[----:B------:R-:W-:Y:S01]  /*3840*/  CS2R R8, SRZ ;  /* 0x0000000000087805 */ /* 0x000fe2000001ff00 */
[----:B------:R-:W4:Y:S01]  /*3850*/  LDCU UR8, c[0x0][0x38c] ;  /* 0x00007180ff0877ac */ /* 0x000f220008000800 */
[----:B------:R-:W-:Y:S01]  /*3860*/  R2UR UR15, R2 ;  /* 0x00000000020f72ca */ /* 0x000fe200000e0000 */
[----:B------:R-:W-:Y:S01]  /*3870*/  IMAD.MOV.U32 R10, RZ, RZ, RZ ;  /* 0x000000ffff0a7224 */ /* 0x000fe200078e00ff */
[----:B------:R-:W-:Y:S01]  /*3880*/  UMOV UR19, URZ ;  /* 0x000000ff00137c82 */ /* 0x000fe20008000000 */
[----:B------:R-:W-:Y:S01]  /*3890*/  UMOV UR10, URZ ;  /* 0x000000ff000a7c82 */ /* 0x000fe20008000000 */
[----:B--2---:R-:W-:Y:S01]  /*38a0*/  ULEA UR13, UR4, UR13, 0x18 ;  /* 0x0000000d040d7291 */ /* 0x004fe2000f8ec0ff */
[----:B------:R-:W-:Y:S01]  /*38b0*/  UMOV UR20, 0x0 ;  /* 0x0000000000147882 */ /* 0x000fe20000000000 */
[----:B------:R-:W-:-:S02]  /*38c0*/  UMOV UR21, 0x8400490 ;  /* 0x0840049000157882 */ /* 0x000fc40000000000 */
[----:B------:R-:W-:Y:S02]  /*38d0*/  UIADD3 UR6, UPT, UPT, UR13, 0xc400, URZ ;  /* 0x0000c4000d067890 */ /* 0x000fe4000fffe0ff */
[----:B------:R-:W-:Y:S02]  /*38e0*/  UIADD3 UR7, UPT, UPT, UR13, 0x1a400, URZ ;  /* 0x0001a4000d077890 */ /* 0x000fe4000fffe0ff */
[----:B---3--:R-:W-:Y:S01]  /*38f0*/  UIADD3 UR5, UPT, UPT, UR5, 0x1f, URZ ;  /* 0x0000001f05057890 */ /* 0x008fe2000fffe0ff */
[----:B-1----:R-:W1:Y:S01]  /*3900*/  LDS R0, [UR13+0x1c0] ;  /* 0x0001c00dff007984 */ /* 0x002e620008000800 */
[----:B------:R-:W-:Y:S02]  /*3910*/  USHF.R.U32.HI UR6, URZ, 0x4, UR6 ;  /* 0x00000004ff067899 */ /* 0x000fe40008011606 */
[----:B------:R-:W-:Y:S02]  /*3920*/  USHF.R.S32.HI UR4, URZ, 0x1f, UR5 ;  /* 0x0000001fff047899 */ /* 0x000fe40008011405 */
[----:B------:R-:W-:-:S02]  /*3930*/  ULOP3.LUT UR6, UR6, 0x3fff, URZ, 0xc0, !UPT ;  /* 0x00003fff06067892 */ /* 0x000fc4000f8ec0ff */
[----:B------:R-:W-:Y:S02]  /*3940*/  ULEA.HI UR4, UR4, UR5, URZ, 0x5 ;  /* 0x0000000504047291 */ /* 0x000fe4000f8f28ff */
[----:B------:R-:W-:Y:S02]  /*3950*/  USHF.R.U32.HI UR5, URZ, 0x4, UR7 ;  /* 0x00000004ff057899 */ /* 0x000fe40008011607 */
[----:B------:R-:W-:Y:S02]  /*3960*/  USHF.R.S32.HI UR22, URZ, 0x5, UR4 ;  /* 0x00000005ff167899 */ /* 0x000fe40008011404 */
[----:B------:R-:W-:Y:S02]  /*3970*/  ULOP3.LUT UR5, UR5, 0x3fff, URZ, 0xc0, !UPT ;  /* 0x00003fff05057892 */ /* 0x000fe4000f8ec0ff */
[----:B------:R-:W-:Y:S02]  /*3980*/  UISETP.LT.AND UP0, UPT, UR22, 0x1, UPT ;  /* 0x000000011600788c */ /* 0x000fe4000bf01270 */
[----:B------:R-:W-:-:S02]  /*3990*/  ULOP3.LUT UR16, UR6, 0x10000, URZ, 0xfc, !UPT ;  /* 0x0001000006107892 */ /* 0x000fc4000f8efcff */
[----:B------:R-:W-:Y:S02]  /*39a0*/  USEL UR23, UR22, 0x1, !UP0 ;  /* 0x0000000116177887 */ /* 0x000fe4000c000000 */
[----:B------:R-:W-:Y:S02]  /*39b0*/  ULOP3.LUT UR17, UR5, 0x10000, URZ, 0xfc, !UPT ;  /* 0x0001000005117892 */ /* 0x000fe4000f8efcff */
[----:B------:R-:W-:Y:S02]  /*39c0*/  UIADD3 UR23, UPT, UPT, -UR23, URZ, URZ ;  /* 0x000000ff17177290 */ /* 0x000fe4000fffe1ff */
[----:B----4-:R-:W-:Y:S01]  /*39d0*/  UISETP.GE.AND UP4, UPT, UR8, 0x1, UPT ;  /* 0x000000010800788c */ /* 0x010fe2000bf86270 */
[----:B-1----:R-:W-:-:S15]  /*39e0*/  R2UR UR24, R0 ;  /* 0x00000000001872ca */ /* 0x002fde00000e0000 */
.L_x_77:
[----:B------:R-:W-:Y:S02]  /*39f0*/  LEA R0, R10, UR13, 0x3 ;  /* 0x0000000d0a007c11 */ /* 0x000fe4000f8e18ff */
[----:B------:R-:W-:Y:S02]  /*3a00*/  SHF.L.U32 R5, R9, 0x1f, RZ ;  /* 0x0000001f09057819 */ /* 0x000fe400000006ff */
[----:B------:R-:W-:Y:S01]  /*3a10*/  PLOP3.LUT P0, PT, PT, PT, UP4, 0x80, 0x8 ;  /* 0x000000000008781c */ /* 0x000fe20003f0f048 */
[----:B------:R-:W-:Y:S01]  /*3a20*/  VIADD R3, R0, 0x140 ;  /* 0x0000014000037836 */ /* 0x000fe20000000000 */
[----:B-1----:R-:W1:Y:S02]  /*3a30*/  SYNCS.PHASECHK.TRANS64.TRYWAIT P1, [R0+URZ+0x130], R5 ;  /* 0x00013005000075a7 */ /* 0x002e6400080211ff */
[----:B-1-3--:R-:W-:Y:S09]  /*3a40*/  @!P1 BRA `(.L_x_71) ;  /* 0x00000088007c9947 */ /* 0x00aff20003800000 */
.L_x_179:
[----:B------:R-:W-:Y:S01]  /*3a50*/  LEA R4, R10, UR13, 0x4 ;  /* 0x0000000d0a047c11 */ /* 0x000fe2000f8e20ff */
[----:B------:R-:W-:Y:S01]  /*3a60*/  @UP4 ULEA UR4, UR10, UR13, 0x3 ;  /* 0x0000000d0a044291 */ /* 0x000fe2000f8e18ff */
[----:B------:R-:W-:Y:S01]  /*3a70*/  PLOP3.LUT P2, PT, PT, PT, PT, 0x80, 0x8 ;  /* 0x000000000008781c */ /* 0x000fe20003f4f070 */
[----:B------:R-:W-:Y:S01]  /*3a80*/  ULEA UR18, UR19, UR13, 0x3 ;  /* 0x0000000d13127291 */ /* 0x000fe2000f8e18ff */
[----:B------:R-:W-:Y:S02]  /*3a90*/  PRMT R3, RZ, 0x654, R3 ;  /* 0x00000654ff037816 */ /* 0x000fe40000000003 */
[----:B-1----:R-:W1:Y:S01]  /*3aa0*/  LDS.128 R4, [R4+0x1a0] ;  /* 0x0001a00004047984 */ /* 0x002e620000000c00 */
[----:B------:R-:W-:Y:S02]  /*3ab0*/  @P0 SHF.L.U32 R2, R8, 0x1f, RZ ;  /* 0x0000001f08020819 */ /* 0x000fe400000006ff */
[----:B------:R-:W-:Y:S01]  /*3ac0*/  SHF.L.U32 R0, R11, 0x1f, RZ ;  /* 0x0000001f0b007819 */ /* 0x000fe200000006ff */
[----:B------:R-:W-:Y:S01]  /*3ad0*/  @!PT LDS RZ, [RZ] ;  /* 0x00000000fffff984 */ /* 0x000fe20000000800 */
[----:B------:R-:W-:Y:S01]  /*3ae0*/  @!PT LDS RZ, [RZ] ;  /* 0x00000000fffff984 */ /* 0x000fe20000000800 */
[----:B------:R-:W-:Y:S01]  /*3af0*/  @!PT LDS RZ, [RZ] ;  /* 0x00000000fffff984 */ /* 0x000fe20000000800 */
[----:B------:R-:W-:Y:S01]  /*3b00*/  @!PT LDS RZ, [RZ] ;  /* 0x00000000fffff984 */ /* 0x000fe20000000800 */
[----:B------:R2:W-:Y:S06]  /*3b10*/  MEMBAR.ALL.CTA ;  /* 0x0000000000007992 */ /* 0x0005ec0000008000 */
[----:B--2---:R-:W2:Y:S02]  /*3b20*/  FENCE.VIEW.ASYNC.S ;  /* 0x00000000000073c6 */ /* 0x004ea40000000000 */
[----:B--2---:R2:W-:Y:S01]  /*3b30*/  SYNCS.ARRIVE.TRANS64.RED.A1T0 RZ, [R3+URZ], RZ ;  /* 0x000000ff03ff79a7 */ /* 0x0045e200081004ff */
[----:B------:R2:W3:Y:S01]  /*3b40*/  @P0 SYNCS.PHASECHK.TRANS64.TRYWAIT P2, [UR4], R2 ;  /* 0x00000002ff0005a7 */ /* 0x0004e20008041104 */
[----:B-1----:R-:W-:Y:S01]  /*3b50*/  LOP3.LUT P1, RZ, R6, 0x1, RZ, 0xc0, !PT ;  /* 0x0000000106ff7812 */ /* 0x002fe2000782c0ff */
[----:B------:R-:W1:Y:S02]  /*3b60*/  SYNCS.PHASECHK.TRANS64.TRYWAIT P0, [UR18+0x160], R0 ;  /* 0x00016000ff0075a7 */ /* 0x000e640008001112 */
[----:B-123--:R-:W-:Y:S10]  /*3b70*/  @!P0 BRA `(.L_x_72) ;  /* 0x0000008800448947 */ /* 0x00eff40003800000 */
.L_x_181:
[----:B------:R-:W-:Y:S01]  /*3b80*/  IADD3 R10, PT, PT, R10, 0x1, RZ ;  /* 0x000000010a0a7810 */ /* 0x000fe20007ffe0ff */
[----:B------:R-:W-:Y:S06]  /*3b90*/  BRA.U !UP4, `(.L_x_73) ;  /* 0x000000010c887547 */ /* 0x000fec000b800000 */
[----:B------:R-:W-:Y:S02]  /*3ba0*/  ULEA UR14, UR19, UR24, 0x8 ;  /* 0x00000018130e7291 */ /* 0x000fe4000f8e40ff */
[----:B------:R-:W-:Y:S01]  /*3bb0*/  UPLOP3.LUT UP2, UPT, UPT, UPT, UPT, 0x40, 0x4 ;  /* 0x000000000004789c */ /* 0x000fe20003f4e870 */
[----:B------:R-:W-:Y:S01]  /*3bc0*/  UMOV UR12, UR23 ;  /* 0x00000017000c7c82 */ /* 0x000fe20008000000 */
[----:B------:R-:W-:Y:S01]  /*3bd0*/  UMOV UR11, UR22 ;  /* 0x00000016000b7c82 */ /* 0x000fe20008000000 */
[----:B------:R-:W-:-:S08]  /*3be0*/  UMOV UR5, UR10 ;  /* 0x0000000a00057c82 */ /* 0x000fd00008000000 */
.L_x_76:
[----:B------:R-:W-:Y:S02]  /*3bf0*/  UIADD3 UR12, UPT, UPT, UR12, 0x1, URZ ;  /* 0x000000010c0c7890 */ /* 0x000fe4000fffe0ff */
[----:B--2---:R-:W-:Y:S02]  /*3c00*/  ULEA UR6, UR5, UR13, 0x3 ;  /* 0x0000000d05067291 */ /* 0x004fe4000f8e18ff */
[----:B------:R-:W-:Y:S01]  /*3c10*/  UISETP.NE.AND UP3, UPT, UR12, URZ, UPT ;  /* 0x000000ff0c00728c */ /* 0x000fe2000bf65270 */
[----:B---3--:R-:W-:Y:S10]  /*3c20*/  @P2 BRA `(.L_x_74) ;  /* 0x00000000000c2947 */ /* 0x008ff40003800000 */
[----:B-1----:R-:W-:Y:S04]  /*3c30*/  SHF.L.U32 R3, R8, 0x1f, RZ ;  /* 0x0000001f08037819 */ /* 0x002fe800000006ff */
[----:B------:R-:W1:Y:S02]  /*3c40*/  SYNCS.PHASECHK.TRANS64.TRYWAIT P0, [UR6], R3 ;  /* 0x00000003ff0075a7 */ /* 0x000e640008001106 */
[----:B-1----:R-:W-:Y:S05]  /*3c50*/  @!P0 BRA `(.L_x_75) ;  /* 0x0000008800248947 */ /* 0x002fea0003800000 */
.L_x_74:
[----:B------:R-:W-:Y:S01]  /*3c60*/  UISETP.NE.AND UP0, UPT, UR11, 0x1, UPT ;  /* 0x000000010b00788c */ /* 0x000fe2000bf05270 */
[----:B------:R-:W-:Y:S01]  /*3c70*/  PLOP3.LUT P2, PT, PT, PT, PT, 0x80, 0x8 ;  /* 0x000000000008781c */ /* 0x000fe20003f4f070 */
[----:B------:R-:W-:Y:S02]  /*3c80*/  UIADD3 UR4, UPT, UPT, UR5, 0x1, URZ ;  /* 0x0000000105047890 */ /* 0x000fe4000fffe0ff */
[----:B------:R-:W-:Y:S02]  /*3c90*/  ULEA UR8, UR5, UR17, 0x9 ;  /* 0x0000001105087291 */ /* 0x000fe4000f8e48ff */
[----:B------:R-:W-:Y:S01]  /*3ca0*/  UISETP.NE.AND UP1, UPT, UR4, 0xe, UPT ;  /* 0x0000000e0400788c */ /* 0x000fe2000bf25270 */
[----:B------:R-:W-:Y:S01]  /*3cb0*/  PLOP3.LUT P0, PT, PT, PT, UP0, 0x80, 0x8 ;  /* 0x000000000008781c */ /* 0x000fe20003f0f008 */
[----:B------:R-:W-:Y:S02]  /*3cc0*/  UIADD3 UR11, UPT, UPT, UR11, -0x1, URZ ;  /* 0xffffffff0b0b7890 */ /* 0x000fe4000fffe0ff */
[----:B------:R-:W-:Y:S02]  /*3cd0*/  USEL UR7, URZ, 0x1, UP1 ;  /* 0x00000001ff077887 */ /* 0x000fe40008800000 */
[----:B------:R-:W-:Y:S01]  /*3ce0*/  USEL UR10, UR4, URZ, UP1 ;  /* 0x000000ff040a7287 */ /* 0x000fe20008800000 */
[----:B------:R-:W-:Y:S03]  /*3cf0*/  UMOV UR9, 0xc0004010 ;  /* 0xc000401000097882 */ /* 0x000fe60000000000 */
[----:B------:R-:W-:Y:S01]  /*3d00*/  @UP0 ULEA UR4, UR10, UR13, 0x3 ;  /* 0x0000000d0a040291 */ /* 0x000fe2000f8e18ff */
[----:B------:R-:W-:Y:S01]  /*3d10*/  LOP3.LUT R8, R8, UR7, RZ, 0x3c, !PT ;  /* 0x0000000708087c12 */ /* 0x000fe2000f8e3cff */
[----:B------:R-:W-:Y:S03]  /*3d20*/  UMOV UR7, 0xc0004010 ;  /* 0xc000401000077882 */ /* 0x000fe60000000000 */
[----:B-1----:R-:W-:Y:S04]  /*3d30*/  @P0 SHF.L.U32 R0, R8, 0x1f, RZ ;  /* 0x0000001f08000819 */ /* 0x002fe800000006ff */
[----:B------:R2:W3:Y:S01]  /*3d40*/  @P0 SYNCS.PHASECHK.TRANS64.TRYWAIT P2, [UR4], R0 ;  /* 0x00000000ff0005a7 */ /* 0x0004e20008041104 */
[----:B------:R-:W-:Y:S02]  /*3d50*/  UIADD3 UR4, UPT, UPT, UR6, 0x70, URZ ;  /* 0x0000007006047890 */ /* 0x000fe4000fffe0ff */
[----:B------:R-:W-:Y:S03]  /*3d60*/  ULEA UR6, UR5, UR16, 0x8 ;  /* 0x0000001005067291 */ /* 0x000fe6000f8e40ff */
[----:B------:R-:W-:Y:S06]  /*3d70*/  UMOV UR5, UR10 ;  /* 0x0000000a00057c82 */ /* 0x000fec0008000000 */
[----:B------:R2:W-:Y:S01]  /*3d80*/  UTCQMMA gdesc[UR6], gdesc[UR8], tmem[UR14], tmem[UR20], idesc[UR21], UP2 ;  /* 0x00ff1408060075ea */ /* 0x0005e2000900030e */
[----:B------:R-:W-:Y:S01]  /*3d90*/  UPLOP3.LUT UP2, UPT, UPT, UPT, UPT, 0x80, 0x8 ;  /* 0x000000000008789c */ /* 0x000fe20003f4f070 */
[----:B------:R2:W-:Y:S01]  /*3da0*/  UTCBAR.MULTICAST [UR4], URZ, UR15 ;  /* 0x000000ff040073e9 */ /* 0x0005e2000800080f */
[----:B------:R-:W-:Y:S09]  /*3db0*/  BRA.U UP3, `(.L_x_76) ;  /* 0xfffffffd038c7547 */ /* 0x000ff2000b83ffff */
.L_x_73:
[----:B--2---:R-:W-:Y:S01]  /*3dc0*/  UIADD3 UR4, UPT, UPT, UR19, 0x1, URZ ;  /* 0x0000000113047890 */ /* 0x004fe2000fffe0ff */
[C---:B------:R-:W-:Y:S01]  /*3dd0*/  ISETP.NE.AND P0, PT, R10.reuse, 0x2, PT ;  /* 0x000000020a00780c */ /* 0x040fe20003f05270 */
[----:B------:R-:W-:Y:S02]  /*3de0*/  UIADD3 UR5, UPT, UPT, UR18, 0x150, URZ ;  /* 0x0000015012057890 */ /* 0x000fe4000fffe0ff */
[----:B------:R-:W-:Y:S01]  /*3df0*/  UISETP.NE.AND UP0, UPT, UR4, 0x2, UPT ;  /* 0x000000020400788c */ /* 0x000fe2000bf05270 */
[----:B-1----:R-:W-:Y:S02]  /*3e00*/  SEL R0, RZ, 0x1, P0 ;  /* 0x00000001ff007807 */ /* 0x002fe40000000000 */
[----:B------:R-:W-:Y:S01]  /*3e10*/  SEL R10, R10, RZ, P0 ;  /* 0x000000ff0a0a7207 */ /* 0x000fe20000000000 */
[----:B------:R-:W-:Y:S01]  /*3e20*/  USEL UR6, URZ, 0x1, UP0 ;  /* 0x00000001ff067887 */ /* 0x000fe20008000000 */
[----:B------:R-:W-:Y:S01]  /*3e30*/  LOP3.LUT R9, R9, R0, RZ, 0x3c, !PT ;  /* 0x0000000009097212 */ /* 0x000fe200078e3cff */
[----:B------:R-:W-:Y:S01]  /*3e40*/  USEL UR19, UR4, URZ, UP0 ;  /* 0x000000ff04137287 */ /* 0x000fe20008000000 */
[----:B------:R1:W-:Y:S03]  /*3e50*/  UTCBAR [UR5], URZ ;  /* 0x000000ff050073e9 */ /* 0x0003e600080000ff */
[----:B------:R-:W-:Y:S01]  /*3e60*/  LOP3.LUT R11, R11, UR6, RZ, 0x3c, !PT ;  /* 0x000000060b0b7c12 */ /* 0x000fe2000f8e3cff */
[----:B------:R-:W-:Y:S07]  /*3e70*/  @P1 BRA `(.L_x_77) ;  /* 0xfffffff800dc1947 */ /* 0x000fee000383ffff */
[----:B------:R-:W2:Y:S01]  /*3e80*/  S2UR UR7, SR_CgaCtaId ;  /* 0x00000000000779c3 */ /* 0x000ea20000008800 */
[----:B------:R-:W-:Y:S01]  /*3e90*/  ELECT P0, URZ, PT ;  /* 0x0000000000ff782f */ /* 0x000fe20003800000 */
[----:B------:R-:W-:Y:S01]  /*3ea0*/  IMAD.MOV.U32 R0, RZ, RZ, 0x1 ;  /* 0x00000001ff007424 */ /* 0x000fe200078e00ff */
[----:B------:R-:W-:Y:S01]  /*3eb0*/  UIADD3 UR13, UPT, UPT, UR13, 0x160, URZ ;  /* 0x000001600d0d7890 */ /* 0x000fe2000fffe0ff */
[----:B------:R-:W-:Y:S01]  /*3ec0*/  SHF.L.U32 R3, R11, 0x1f, RZ ;  /* 0x0000001f0b037819 */ /* 0x000fe200000006ff */
[----:B------:R-:W-:-:S03]  /*3ed0*/  UMOV UR4, 0x40 ;  /* 0x0000004000047882 */ /* 0x000fc60000000000 */
[----:B------:R-:W-:Y:S01]  /*3ee0*/  UVIRTCOUNT.DEALLOC.SMPOOL 0x80 ;  /* 0x000000800000784c */ /* 0x000fe20000000000 */
[----:B--2---:R-:W-:Y:S02]  /*3ef0*/  ULEA UR7, UR7, UR4, 0x18 ;  /* 0x0000000407077291 */ /* 0x004fe4000f8ec0ff */
[----:B------:R-:W-:-:S07]  /*3f00*/  ULEA UR4, UR19, UR13, 0x3 ;  /* 0x0000000d13047291 */ /* 0x000fce000f8e18ff */
[----:B------:R2:W-:Y:S02]  /*3f10*/  @P0 STS.U8 [UR7+0x1c], R0 ;  /* 0x00001c00ff000988 */ /* 0x0005e40008000007 */
[----:B------:R-:W4:Y:S02]  /*3f20*/  SYNCS.PHASECHK.TRANS64.TRYWAIT P0, [UR4], R3 ;  /* 0x00000003ff0075a7 */ /* 0x000f240008001104 */
[----:B--2-4-:R-:W-:Y:S05]  /*3f30*/  @!P0 BRA `(.L_x_78) ;  /* 0x0000008400848947 */ /* 0x014fea0003800000 */
.L_x_184:
[----:B------:R-:W-:-:S04]  /*3f40*/  UIADD3 UR4, UPT, UPT, UR19, 0x1, URZ ;  /* 0x0000000113047890 */ /* 0x000fc8000fffe0ff */
[----:B------:R-:W-:-:S04]  /*3f50*/  UISETP.NE.AND UP0, UPT, UR4, 0x2, UPT ;  /* 0x000000020400788c */ /* 0x000fc8000bf05270 */
[----:B-1----:R-:W-:Y:S02]  /*3f60*/  USEL UR5, URZ, 0x1, UP0 ;  /* 0x00000001ff057887 */ /* 0x002fe40008000000 */
[----:B------:R-:W-:-:S04]  /*3f70*/  USEL UR4, UR4, URZ, UP0 ;  /* 0x000000ff04047287 */ /* 0x000fc80008000000 */
[----:B------:R-:W-:Y:S01]  /*3f80*/  ULEA UR4, UR4, UR13, 0x3 ;  /* 0x0000000d04047291 */ /* 0x000fe2000f8e18ff */
[----:B--2---:R-:W-:-:S04]  /*3f90*/  LOP3.LUT R3, R11, UR5, RZ, 0x3c, !PT ;  /* 0x000000050b037c12 */ /* 0x004fc8000f8e3cff */
[----:B------:R-:W-:-:S04]  /*3fa0*/  SHF.L.U32 R3, R3, 0x1f, RZ ;  /* 0x0000001f03037819 */ /* 0x000fc800000006ff */
[----:B------:R-:W1:Y:S02]  /*3fb0*/  SYNCS.PHASECHK.TRANS64.TRYWAIT P0, [UR4], R3 ;  /* 0x00000003ff0075a7 */ /* 0x000e640008001104 */
[----:B-1----:R-:W-:Y:S05]  /*3fc0*/  @!P0 BRA `(.L_x_79) ;  /* 0x0000008400788947 */ /* 0x002fea0003800000 */
.L_x_186:
[----:B------:R-:W-:Y:S01]  /*3fd0*/  NOP ;  /* 0x0000000000007918 */ /* 0x000fe20000000000 */
[----:B-1----:R-:W1:Y:S01]  /*3fe0*/  LDS R0, [UR7+0x14] ;  /* 0x00001407ff007984 */ /* 0x002e620008000800 */
[----:B------:R-:W-:Y:S01]  /*3ff0*/  ULOP3.LUT UR4, UR24, 0xffff, URZ, 0xc0, !UPT ;  /* 0x0000ffff18047892 */ /* 0x000fe2000f8ec0ff */
[----:B------:R-:W-:Y:S01]  /*4000*/  UMOV UR5, 0xffff ;  /* 0x0000ffff00057882 */ /* 0x000fe20000000000 */
[----:B------:R-:W-:Y:S02]  /*4010*/  UMOV UR6, 0x1 ;  /* 0x0000000100067882 */ /* 0x000fe40000000000 */
[----:B------:R-:W-:-:S04]  /*4020*/  USHF.R.U32.HI UR4, URZ, 0x5, UR4 ;  /* 0x00000005ff047899 */ /* 0x000fc80008011604 */
[----:B------:R-:W-:Y:S02]  /*4030*/  USHF.L.U32 UR5, UR5, UR4, URZ ;  /* 0x0000000405057299 */ /* 0x000fe400080006ff */
[----:B------:R-:W-:-:S04]  /*4040*/  USHF.L.U32 UR4, UR6, UR4, URZ ;  /* 0x0000000406047299 */ /* 0x000fc800080006ff */
[----:B-1----:R-:W-:-:S04]  /*4050*/  LOP3.LUT R0, R0, UR5, RZ, 0xc0, !PT ;  /* 0x0000000500007c12 */ /* 0x002fc8000f8ec0ff */
[----:B------:R-:W-:-:S13]  /*4060*/  ISETP.NE.AND P0, PT, R0, UR5, PT ;  /* 0x0000000500007c0c */ /* 0x000fda000bf05270 */
[----:B------:R-:W-:Y:S05]  /*4070*/  @P0 BRA `(.L_x_80) ;  /* 0x0000000000580947 */ /* 0x000fea0003800000 */
[----:B------:R-:W1:Y:S02]  /*4080*/  LDS R0, [UR7+0x18] ;  /* 0x00001807ff007984 */ /* 0x000e640008000800 */
[----:B-1----:R-:W-:-:S04]  /*4090*/  LOP3.LUT R0, R0, UR4, RZ, 0xc0, !PT ;  /* 0x0000000400007c12 */ /* 0x002fc8000f8ec0ff */
[----:B------:R-:W-:-:S13]  /*40a0*/  ISETP.NE.AND P0, PT, R0, UR4, PT ;  /* 0x0000000400007c0c */ /* 0x000fda000bf05270 */
[----:B------:R-:W-:Y:S05]  /*40b0*/  @P0 BRA `(.L_x_81) ;  /* 0x00000000003c0947 */ /* 0x000fea0003800000 */
[----:B------:R-:W1:Y:S01]  /*40c0*/  S2R R2, SR_LANEID ;  /* 0x0000000000027919 */ /* 0x000e620000000000 */
[----:B------:R-:W-:Y:S01]  /*40d0*/  ULOP3.LUT UR5, URZ, UR5, URZ, 0x33, !UPT ;  /* 0x00000005ff057292 */ /* 0x000fe2000f8e33ff */
[----:B------:R-:W-:Y:S01]  /*40e0*/  LOP3.LUT R4, RZ, UR4, RZ, 0x33, !PT ;  /* 0x00000004ff047c12 */ /* 0x000fe2000f8e33ff */
[----:B------:R-:W-:Y:S02]  /*40f0*/  VOTEU.ANY UR4, UPT, PT ;  /* 0x0000000000047886 */ /* 0x000fe400038e0100 */
[----:B------:R-:W-:Y:S01]  /*4100*/  UFLO.U32 UR4, UR4 ;  /* 0x00000004000472bd */ /* 0x000fe200080e0000 */
[----:B------:R-:W2:Y:S01]  /*4110*/  REDUX UR6, R4 ;  /* 0x00000000040673c4 */ /* 0x000ea20000000000 */
[----:B------:R-:W-:-:S06]  /*4120*/  IMAD.U32 R0, RZ, RZ, UR5 ;  /* 0x00000005ff007e24 */ /* 0x000fcc000f8e00ff */
[----:B------:R4:W-:Y:S01]  /*4130*/  UTCATOMSWS.AND URZ, UR5 ;  /* 0x0000000500ff79e3 */ /* 0x0009e20008000000 */
[----:B------:R-:W3:Y:S01]  /*4140*/  REDUX UR8, R0 ;  /* 0x00000000000873c4 */ /* 0x000ee20000000000 */
[----:B-1----:R-:W-:Y:S01]  /*4150*/  ISETP.EQ.U32.AND P0, PT, R2, UR4, PT ;  /* 0x0000000402007c0c */ /* 0x002fe2000bf02070 */
[----:B--2---:R-:W-:Y:S01]  /*4160*/  IMAD.U32 R2, RZ, RZ, UR6 ;  /* 0x00000006ff027e24 */ /* 0x004fe2000f8e00ff */
[----:B---3--:R-:W-:-:S11]  /*4170*/  MOV R3, UR8 ;  /* 0x0000000800037c02 */ /* 0x008fd60008000f00 */
[----:B------:R4:W-:Y:S04]  /*4180*/  @P0 ATOMS.AND RZ, [UR7+0x14], R3 ;  /* 0x00001403ffff098c */ /* 0x0009e8000a800007 */
[----:B------:R4:W-:Y:S01]  /*4190*/  @P0 ATOMS.AND RZ, [UR7+0x18], R2 ;  /* 0x00001802ffff098c */ /* 0x0009e2000a800007 */
[----:B------:R-:W-:Y:S05]  /*41a0*/  BRA `(.L_x_82) ;  /* 0x0000000000147947 */ /* 0x000fea0003800000 */
.L_x_81:
[----:B------:R-:W-:Y:S02]  /*41b0*/  MOV R2, 0x41d0 ;  /* 0x000041d000027802 */ /* 0x000fe40000000f00 */
[----:B---3-5:R-:W-:Y:S05]  /*41c0*/  CALL.REL.NOINC `($__internal_0_$__cuda_sm10x_tcgen05_guardrail_trap_col_being_dealloced_not_returned_by_alloc) ;  /* 0x00000088005c7944 */ /* 0x028fea0003c00000 */
[----:B------:R-:W-:Y:S05]  /*41d0*/  BRA `(.L_x_82) ;  /* 0x0000000000087947 */ /* 0x000fea0003800000 */
.L_x_80:
[----:B------:R-:W-:Y:S02]  /*41e0*/  MOV R2, 0x4200 ;  /* 0x0000420000027802 */ /* 0x000fe40000000f00 */
[----:B---3-5:R-:W-:Y:S05]  /*41f0*/  CALL.REL.NOINC `($__internal_2_$__cuda_sm10x_tcgen05_guardrail_trap_unallocated_columns_being_dealloced) ;  /* 0x0000008800687944 */ /* 0x028fea0003c00000 */
.L_x_82:
[----:B------:R-:W-:Y:S01]  /*4200*/  NOP ;  /* 0x0000000000007918 */ /* 0x000fe20000000000 */
[----:B----4-:R-:W-:Y:S05]  /*4210*/  EXIT ;  /* 0x000000000000794d */ /* 0x010fea0003800000 */
.L_x_66:
[----:B------:R-:W-:-:S09]  /*4220*/  UISETP.NE.OR UP0, UPT, UR17, 0x3, !UP3 ;  /* 0x000000031100788c */ /* 0x000fd2000df05670 */
[----:B------:R-:W-:Y:S05]  /*4230*/  BRA.U UP0, `(.L_x_83) ;  /* 0x0000001100587547 */ /* 0x000fea000b800000 */
[----:B------:R-:W1:Y:S01]  /*4240*/  S2UR UR10, SR_CgaCtaId ;  /* 0x00000000000a79c3 */ /* 0x000e620000008800 */
[----:B------:R-:W2:Y:S01]  /*4250*/  LDCU UR31, c[0x0][0x370] ;  /* 0x00006e00ff1f77ac */ /* 0x000ea20008000800 */
[----:B------:R-:W-:Y:S02]  /*4260*/  HFMA2 R13, -RZ, RZ, 0, 0 ;  /* 0x00000000ff0d7431 */ /* 0x000fe400000001ff */
[----:B------:R-:W-:Y:S01]  /*4270*/  IMAD.MOV.U32 R15, RZ, RZ, 0x1 ;  /* 0x00000001ff0f7424 */ /* 0x000fe200078e00ff */
[----:B------:R-:W-:Y:S01]  /*4280*/  MOV R7, 0x2000 ;  /* 0x0000200000077802 */ /* 0x000fe20000000f00 */
[----:B------:R-:W2:Y:S01]  /*4290*/  LDCU.128 UR44, c[0x0][0xb10] ;  /* 0x00016200ff2c77ac */ /* 0x000ea20008000c00 */
[----:B------:R-:W-:Y:S01]  /*42a0*/  IMAD.MOV.U32 R14, RZ, RZ, RZ ;  /* 0x000000ffff0e7224 */ /* 0x000fe200078e00ff */
[----:B------:R-:W3:Y:S01]  /*42b0*/  LDC.64 R16, c[0x0][0x348] ;  /* 0x0000d200ff107b82 */ /* 0x000ee20000000a00 */
[----:B------:R-:W4:Y:S01]  /*42c0*/  LDCU UR30, c[0x0][0x374] ;  /* 0x00006e80ff1e77ac */ /* 0x000f220008000800 */
[----:B------:R-:W1:Y:S06]  /*42d0*/  LDCU UR15, c[0x0][0xb0c] ;  /* 0x00016180ff0f77ac */ /* 0x000e6c0008000800 */
[----:B------:R-:W3:Y:S01]  /*42e0*/  LDC.64 R2, c[0x0][0x888] ;  /* 0x00022200ff027b82 */ /* 0x000ee20000000a00 */
[----:B------:R-:W3:Y:S01]  /*42f0*/  LDCU UR49, c[0x0][0xb20] ;  /* 0x00016400ff3177ac */ /* 0x000ee20008000800 */
[----:B------:R-:W3:Y:S06]  /*4300*/  LDCU UR4, c[0x0][0xb30] ;  /* 0x00016600ff0477ac */ /* 0x000eec0008000800 */
[----:B------:R-:W3:Y:S01]  /*4310*/  LDC.64 R4, c[0x0][0x890] ;  /* 0x00022400ff047b82 */ /* 0x000ee20000000a00 */
[----:B------:R-:W-:Y:S01]  /*4320*/  UMOV UR21, 0x400 ;  /* 0x0000040000157882 */ /* 0x000fe20000000000 */
[----:B--2---:R-:W-:-:S02]  /*4330*/  UIMAD.WIDE.U32 UR6, UR31, UR44, URZ ;  /* 0x0000002c1f0672a5 */ /* 0x004fc4000f8e00ff */
[----:B----4-:R-:W-:Y:S02]  /*4340*/  UIMAD.WIDE.U32 UR8, UR30, UR47, URZ ;  /* 0x0000002f1e0872a5 */ /* 0x010fe4000f8e00ff */
[----:B-1----:R-:W-:Y:S02]  /*4350*/  ULEA UR21, UR10, UR21, 0x18 ;  /* 0x000000150a157291 */ /* 0x002fe4000f8ec0ff */
[----:B------:R-:W-:Y:S02]  /*4360*/  UPLOP3.LUT UP3, UPT, UPT, UPT, UPT, 0x40, 0x4 ;  /* 0x000000000004789c */ /* 0x000fe40003f6e870 */
[----:B------:R-:W-:Y:S02]  /*4370*/  UIADD3 UR37, UPT, UPT, UR21, 0xf8, URZ ;  /* 0x000000f815257890 */ /* 0x000fe4000fffe0ff */
[----:B------:R-:W-:Y:S02]  /*4380*/  UIADD3 UR33, UPT, UPT, UR21, 0xe0, URZ ;  /* 0x000000e015217890 */ /* 0x000fe4000fffe0ff */
[----:B------:R-:W-:-:S02]  /*4390*/  UIADD3 UR25, UPT, UPT, UR21, 0xe8, URZ ;  /* 0x000000e815197890 */ /* 0x000fc4000fffe0ff */
[----:B------:R-:W-:Y:S01]  /*43a0*/  UIADD3 UR17, UPT, UPT, UR21, 0xf0, URZ ;  /* 0x000000f015117890 */ /* 0x000fe2000fffe0ff */
[----:B------:R-:W-:Y:S01]  /*43b0*/  UMOV UR6, UR7 ;  /* 0x0000000700067c82 */ /* 0x000fe20008000000 */
[----:B------:R-:W-:Y:S01]  /*43c0*/  UMOV UR41, UR9 ;  /* 0x0000000900297c82 */ /* 0x000fe20008000000 */
[----:B------:R-:W-:Y:S02]  /*43d0*/  UISETP.GE.AND UP0, UPT, UR42, 0x1, UPT ;  /* 0x000000012a00788c */ /* 0x000fe4000bf06270 */
[----:B------:R-:W-:Y:S01]  /*43e0*/  UISETP.NE.AND UP4, UPT, UR42, 0x1, UPT ;  /* 0x000000012a00788c */ /* 0x000fe2000bf85270 */
[----:B------:R-:W1:Y:S01]  /*43f0*/  LDCU.64 UR22, c[0x0][0xb28] ;  /* 0x00016500ff1677ac */ /* 0x000e620008000a00 */
[----:B------:R-:W-:Y:S02]  /*4400*/  UISETP.NE.AND UP6, UPT, UR15, 0x1, UPT ;  /* 0x000000010f00788c */ /* 0x000fe4000bfc5270 */
[----:B------:R-:W-:Y:S02]  /*4410*/  UISETP.NE.AND UP5, UPT, UR46, 0x1, UPT ;  /* 0x000000012e00788c */ /* 0x000fe4000bfa5270 */
[----:B------:R-:W-:-:S02]  /*4420*/  UPRMT UR37, UR10, 0x654, UR37 ;  /* 0x000006540a257896 */ /* 0x000fc40008000025 */
[----:B------:R-:W-:Y:S02]  /*4430*/  USHF.R.U32.HI UR43, URZ, UR45, UR6 ;  /* 0x0000002dff2b7299 */ /* 0x000fe40008011606 */
[----:B------:R-:W-:Y:S02]  /*4440*/  UPRMT UR40, UR10, 0x654, UR33 ;  /* 0x000006540a287896 */ /* 0x000fe40008000021 */
[----:B------:R-:W-:Y:S02]  /*4450*/  UPRMT UR39, UR10, 0x654, UR25 ;  /* 0x000006540a277896 */ /* 0x000fe40008000019 */
[----:B------:R-:W-:Y:S02]  /*4460*/  UPRMT UR38, UR10, 0x654, UR17 ;  /* 0x000006540a267896 */ /* 0x000fe40008000011 */
[----:B---3--:R-:W-:Y:S02]  /*4470*/  USHF.R.U32.HI UR41, URZ, UR49, UR41 ;  /* 0x00000031ff297299 */ /* 0x008fe40008011629 */
[----:B------:R-:W-:-:S11]  /*4480*/  UISETP.NE.AND UP2, UPT, UR4, 0x1, UPT ;  /* 0x000000010400788c */ /* 0x000fd6000bf45270 */
.L_x_94:
[C---:B------:R-:W-:Y:S02]  /*4490*/  LEA R12, R14.reuse, UR21, 0x3 ;  /* 0x000000150e0c7c11 */ /* 0x040fe4000f8e18ff */
[----:B------:R-:W-:Y:S02]  /*44a0*/  SHF.L.U32 R9, R13, 0x1f, RZ ;  /* 0x0000001f0d097819 */ /* 0x000fe400000006ff */
[----:B------:R-:W-:Y:S02]  /*44b0*/  LEA R10, R14, UR21, 0x4 ;  /* 0x000000150e0a7c11 */ /* 0x000fe4000f8e20ff */
[----:B--2---:R-:W2:Y:S02]  /*44c0*/  SYNCS.PHASECHK.TRANS64.TRYWAIT P0, [R12+URZ+0x130], R9 ;  /* 0x000130090c0075a7 */ /* 0x004ea400080011ff */
[----:B--2---:R-:W-:Y:S05]  /*44d0*/  @!P0 BRA `(.L_x_84) ;  /* 0x00000080004c8947 */ /* 0x004fea0003800000 */
.L_x_187:
[----:B--2---:R-:W2:Y:S01]  /*44e0*/  LDS.128 R8, [R10+0x1a0] ;  /* 0x0001a0000a087984 */ /* 0x004ea20000000c00 */
[----:B------:R-:W-:Y:S01]  /*44f0*/  UISETP.GE.AND UP0, UPT, UR42, 0x1, UPT ;  /* 0x000000012a00788c */ /* 0x000fe2000bf06270 */
[----:B------:R-:W-:Y:S01]  /*4500*/  @!PT LDS RZ, [RZ] ;  /* 0x00000000fffff984 */ /* 0x000fe20000000800 */
[----:B------:R-:W-:Y:S01]  /*4510*/  @!PT LDS RZ, [RZ] ;  /* 0x00000000fffff984 */ /* 0x000fe20000000800 */
[----:B------:R-:W-:Y:S01]  /*4520*/  @!PT LDS RZ, [RZ] ;  /* 0x00000000fffff984 */ /* 0x000fe20000000800 */
[----:B------:R-:W-:Y:S01]  /*4530*/  @!PT LDS RZ, [RZ] ;  /* 0x00000000fffff984 */ /* 0x000fe20000000800 */
[----:B------:R3:W-:Y:S06]  /*4540*/  MEMBAR.ALL.CTA ;  /* 0x0000000000007992 */ /* 0x0007ec0000008000 */
[----:B---3--:R-:W3:Y:S01]  /*4550*/  FENCE.VIEW.ASYNC.S ;  /* 0x00000000000073c6 */ /* 0x008ee20000000000 */
[----:B--2---:R-:W-:Y:S11]  /*4560*/  LOP3.LUT P0, RZ, R10, 0x1, RZ, 0xc0, !PT ;  /* 0x000000010aff7812 */ /* 0x004ff6000780c0ff */
[----:B------:R-:W-:Y:S02]  /*4570*/  @!UPT UIADD3 URZ, UPT, UPT, URZ, URZ, URZ ;  /* 0x000000fffffff290 */ /* 0x000fe4000fffe0ff */
[----:B---3--:R-:W-:Y:S01]  /*4580*/  VOTEU.ANY UP1, P0 ;  /* 0x0000000000ff7886 */ /* 0x008fe20000020100 */
[----:B------:R-:W-:Y:S11]  /*4590*/  PLOP3.LUT P0, PT, PT, PT, UP1, 0x80, 0x8 ;  /* 0x000000000008781c */ /* 0x000ff60003f0f018 */
[----:B------:R-:W-:Y:S02]  /*45a0*/  @!UPT UIADD3 URZ, UPT, UPT, URZ, URZ, URZ ;  /* 0x000000fffffff290 */ /* 0x000fe4000fffe0ff */
[----:B------:R-:W-:Y:S02]  /*45b0*/  @P0 SHF.R.U32.HI R0, RZ, 0x10, R9 ;  /* 0x00000010ff000819 */ /* 0x000fe40000011609 */
[----:B------:R-:W-:Y:S02]  /*45c0*/  @P0 MOV R6, R8 ;  /* 0x0000000800060202 */ /* 0x000fe40000000f00 */
[----:B------:R-:W-:Y:S01]  /*45d0*/  @P0 R2UR UR4, R0 ;  /* 0x00000000000402ca */ /* 0x000fe200000e0000 */
[----:B------:R-:W-:Y:S01]  /*45e0*/  VIADD R0, R12, 0x140 ;  /* 0x000001400c007836 */ /* 0x000fe20000000000 */
[----:B------:R-:W-:Y:S02]  /*45f0*/  @P0 LOP3.LUT R8, R9, 0xffff, RZ, 0xc0, !PT ;  /* 0x0000ffff09080812 */ /* 0x000fe400078ec0ff */
[----:B------:R-:W-:Y:S02]  /*4600*/  @P0 R2UR UR6, R6 ;  /* 0x00000000060602ca */ /* 0x000fe400000e0000 */
[----:B------:R-:W-:Y:S02]  /*4610*/  PRMT R0, RZ, 0x654, R0 ;  /* 0x00000654ff007816 */ /* 0x000fe40000000000 */
[----:B------:R-:W-:Y:S02]  /*4620*/  @P0 R2UR UR5, R8 ;  /* 0x00000000080502ca */ /* 0x000fe400000e0000 */
[----:B------:R2:W-:Y:S03]  /*4630*/  SYNCS.ARRIVE.TRANS64.RED.A1T0 RZ, [R0+URZ], RZ ;  /* 0x000000ff00ff79a7 */ /* 0x0005e600081004ff */
[----:B------:R-:W-:Y:S04]  /*4640*/  @UP1 UMOV UR29, UR4 ;  /* 0x00000004001d1c82 */ /* 0x000fe80008000000 */
[----:B------:R-:W-:Y:S04]  /*4650*/  @UP1 UMOV UR14, UR6 ;  /* 0x00000006000e1c82 */ /* 0x000fe80008000000 */
[----:B------:R-:W-:Y:S01]  /*4660*/  @UP1 UMOV UR13, UR5 ;  /* 0x00000005000d1c82 */ /* 0x000fe20008000000 */
[----:B------:R-:W-:Y:S05]  /*4670*/  BRA.U !UP0, `(.L_x_85) ;  /* 0x0000000108a47547 */ /* 0x000fea000b800000 */
[----:B------:R-:W-:Y:S02]  /*4680*/  UIMAD.WIDE.U32 UR18, UR13, UR47, URZ ;  /* 0x0000002f0d1272a5 */ /* 0x000fe4000f8e00ff */
[----:B------:R-:W-:Y:S02]  /*4690*/  UIMAD.WIDE.U32 UR26, UR14, UR44, URZ ;  /* 0x0000002c0e1a72a5 */ /* 0x000fe4000f8e00ff */
[----:B------:R-:W-:Y:S02]  /*46a0*/  USEL UR4, UR30, UR41, !UP5 ;  /* 0x000000291e047287 */ /* 0x000fe4000e800000 */
[----:B------:R-:W-:Y:S02]  /*46b0*/  USEL UR7, UR31, UR43, !UP6 ;  /* 0x0000002b1f077287 */ /* 0x000fe4000f000000 */
[----:B-1----:R-:W-:Y:S02]  /*46c0*/  UIMAD.WIDE.U32 UR8, UR4, UR22, URZ ;  /* 0x00000016040872a5 */ /* 0x002fe4000f8e00ff */
[----:B------:R-:W-:Y:S01]  /*46d0*/  UIMAD.WIDE.U32 UR10, UR7, UR22, URZ ;  /* 0x00000016070a72a5 */ /* 0x000fe2000f8e00ff */
[----:B------:R-:W-:Y:S02]  /*46e0*/  UMOV UR5, UR19 ;  /* 0x0000001300057c82 */ /* 0x000fe40008000000 */
[----:B------:R-:W-:Y:S03]  /*46f0*/  USHF.R.U32.HI UR6, URZ, UR49, UR5 ;  /* 0x00000031ff067299 */ /* 0x000fe60008011605 */
[----:B------:R-:W-:Y:S01]  /*4700*/  UMOV UR5, UR27 ;  /* 0x0000001b00057c82 */ /* 0x000fe20008000000 */
[----:B------:R-:W-:Y:S02]  /*4710*/  USEL UR6, UR13, UR6, !UP5 ;  /* 0x000000060d067287 */ /* 0x000fe4000e800000 */
[----:B------:R-:W-:Y:S03]  /*4720*/  USHF.R.U32.HI UR12, URZ, UR45, UR5 ;  /* 0x0000002dff0c7299 */ /* 0x000fe60008011605 */
[----:B------:R-:W-:Y:S02]  /*4730*/  UMOV UR5, UR9 ;  /* 0x0000000900057c82 */ /* 0x000fe40008000000 */
[----:B------:R-:W-:Y:S03]  /*4740*/  @UP4 USHF.R.U32.HI UR4, URZ, UR23, UR5 ;  /* 0x00000017ff044299 */ /* 0x000fe60008011605 */
[----:B------:R-:W-:Y:S01]  /*4750*/  UMOV UR5, UR11 ;  /* 0x0000000b00057c82 */ /* 0x000fe20008000000 */
[----:B------:R-:W-:Y:S02]  /*4760*/  UIMAD UR4, UR42, UR4, URZ ;  /* 0x000000042a0472a4 */ /* 0x000fe4000f8e02ff */
[----:B------:R-:W-:Y:S02]  /*4770*/  @UP4 USHF.R.U32.HI UR7, URZ, UR23, UR5 ;  /* 0x00000017ff074299 */ /* 0x000fe40008011605 */
[----:B------:R-:W-:Y:S02]  /*4780*/  UIMAD.WIDE.U32 UR10, UR6, UR22, URZ ;  /* 0x00000016060a72a5 */ /* 0x000fe4000f8e00ff */
[----:B------:R-:W-:Y:S02]  /*4790*/  USEL UR5, UR14, UR12, !UP6 ;  /* 0x0000000c0e057287 */ /* 0x000fe4000f000000 */
[----:B------:R-:W-:Y:S02]  /*47a0*/  UIMAD UR8, UR42, UR7, URZ ;  /* 0x000000072a0872a4 */ /* 0x000fe4000f8e02ff */
[----:B------:R-:W-:Y:S03]  /*47b0*/  UISETP.GE.AND UP0, UPT, UR6, UR4, UPT ;  /* 0x000000040600728c */ /* 0x000fe6000bf06270 */
[----:B------:R-:W-:Y:S01]  /*47c0*/  UMOV UR4, UR11 ;  /* 0x0000000b00047c82 */ /* 0x000fe20008000000 */
[----:B------:R-:W-:Y:S02]  /*47d0*/  UISETP.GE.OR UP0, UPT, UR5, UR8, UP0 ;  /* 0x000000080500728c */ /* 0x000fe40008706670 */
[----:B------:R-:W-:Y:S02]  /*47e0*/  USHF.R.U32.HI UR4, URZ, UR23, UR4 ;  /* 0x00000017ff047299 */ /* 0x000fe40008011604 */
[----:B------:R-:W-:Y:S02]  /*47f0*/  UIMAD.WIDE.U32 UR8, UR5, UR22, URZ ;  /* 0x00000016050872a5 */ /* 0x000fe4000f8e00ff */
[----:B------:R-:W-:Y:S04]  /*4800*/  USEL UR10, UR6, UR4, !UP4 ;  /* 0x00000004060a7287 */ /* 0x000fe8000e000000 */
[----:B------:R-:W-:Y:S01]  /*4810*/  UIADD3 UR11, UPT, UPT, -UR10, URZ, URZ ;  /* 0x000000ff0a0b7290 */ /* 0x000fe2000fffe1ff */
[----:B------:R-:W-:Y:S02]  /*4820*/  @!UP0 UMOV UR4, UR9 ;  /* 0x0000000900048c82 */ /* 0x000fe40008000000 */
[----:B------:R-:W-:Y:S02]  /*4830*/  @!UP0 USHF.R.U32.HI UR4, URZ, UR23, UR4 ;  /* 0x00000017ff048299 */ /* 0x000fe40008011604 */
[----:B------:R-:W-:Y:S02]  /*4840*/  UIMAD UR8, UR42, UR11, UR6 ;  /* 0x0000000b2a0872a4 */ /* 0x000fe4000f8e0206 */
[----:B------:R-:W-:Y:S04]  /*4850*/  @!UP0 USEL UR4, UR5, UR4, !UP4 ;  /* 0x0000000405048287 */ /* 0x000fe8000e000000 */
[----:B------:R-:W-:Y:S02]  /*4860*/  @!UP0 UIMAD UR8, UR7, UR8, UR4 ;  /* 0x00000008070882a4 */ /* 0x000fe4000f8e0204 */
[----:B------:R-:W-:Y:S02]  /*4870*/  @!UP0 UIADD3 UR9, UPT, UPT, UR10, -UR4, URZ ;  /* 0x800000040a098290 */ /* 0x000fe4000fffe0ff */
[----:B------:R-:W-:Y:S02]  /*4880*/  UIADD3 UR4, UPT, UPT, -UR5, URZ, URZ ;  /* 0x000000ff05047290 */ /* 0x000fe4000fffe1ff */
[----:B------:R-:W-:Y:S02]  /*4890*/  UIADD3 UR7, UPT, UPT, -UR6, URZ, URZ ;  /* 0x000000ff06077290 */ /* 0x000fe4000fffe1ff */
[----:B------:R-:W-:Y:S02]  /*48a0*/  @!UP0 UIMAD UR6, UR9, UR42, UR5 ;  /* 0x0000002a090682a4 */ /* 0x000fe4000f8e0205 */
[----:B------:R-:W-:Y:S02]  /*48b0*/  UIMAD UR14, UR15, UR4, UR14 ;  /* 0x000000040f0e72a4 */ /* 0x000fe4000f8e020e */
[----:B------:R-:W-:Y:S01]  /*48c0*/  UIMAD UR13, UR46, UR7, UR13 ;  /* 0x000000072e0d72a4 */ /* 0x000fe2000f8e020d */
[----:B------:R-:W-:Y:S02]  /*48d0*/  @!UP0 UMOV UR5, UR8 ;  /* 0x0000000800058c82 */ /* 0x000fe40008000000 */
[----:B------:R-:W-:Y:S02]  /*48e0*/  UIMAD UR14, UR5, UR15, UR14 ;  /* 0x0000000f050e72a4 */ /* 0x000fe4000f8e020e */
[----:B------:R-:W-:Y:S11]  /*48f0*/  UIMAD UR13, UR6, UR46, UR13 ;  /* 0x0000002e060d72a4 */ /* 0x000ff6000f8e020d */
[----:B------:R-:W-:Y:S01]  /*4900*/  @!UPT UIADD3 URZ, UPT, UPT, URZ, URZ, URZ ;  /* 0x000000fffffff290 */ /* 0x000fe2000fffe0ff */
.L_x_85:
[----:B------:R-:W3:Y:S01]  /*4910*/  @!UP2 LDCU.128 UR8, c[0x0][0xb10] ;  /* 0x00016200ff08a7ac */ /* 0x000ee20008000c00 */
[C---:B------:R-:W-:Y:S02]  /*4920*/  ISETP.NE.U32.AND P1, PT, R4.reuse, RZ, PT ;  /* 0x000000ff0400720c */ /* 0x040fe40003f25070 */
[----:B------:R-:W-:Y:S02]  /*4930*/  ISETP.NE.U32.AND P0, PT, R4, RZ, PT ;  /* 0x000000ff0400720c */ /* 0x000fe40003f05070 */
[C---:B------:R-:W-:Y:S02]  /*4940*/  ISETP.NE.AND.EX P1, PT, R5.reuse, RZ, PT, P1 ;  /* 0x000000ff0500720c */ /* 0x040fe40003f25310 */
[----:B------:R-:W-:Y:S01]  /*4950*/  ISETP.NE.AND.EX P0, PT, R5, RZ, PT, P0 ;  /* 0x000000ff0500720c */ /* 0x000fe20003f05300 */
[----:B------:R-:W4:Y:S01]  /*4960*/  @!UP2 LDCU UR5, c[0x0][0xb0c] ;  /* 0x00016180ff05a7ac */ /* 0x000f220008000800 */
[----:B------:R-:W-:Y:S01]  /*4970*/  SHF.L.U32 R9, R15, 0x1f, RZ ;  /* 0x0000001f0f097819 */ /* 0x000fe200000006ff */
[----:B------:R-:W-:Y:S02]  /*4980*/  USHF.L.U32 UR35, UR16, 0x7, URZ ;  /* 0x0000000710237899 */ /* 0x000fe400080006ff */
[----:B------:R-:W-:Y:S02]  /*4990*/  USHF.L.U32 UR34, UR20, 0x8, URZ ;  /* 0x0000000814227899 */ /* 0x000fe400080006ff */
[----:B---3--:R-:W-:Y:S07]  /*49a0*/  UIMAD.WIDE.U32 UR6, UR14, UR8, URZ ;  /* 0x000000080e0672a5 */ /* 0x008fee000f8e00ff */
[----:B------:R-:W-:Y:S01]  /*49b0*/  @!UP2 UMOV UR4, UR7 ;  /* 0x000000070004ac82 */ /* 0x000fe20008000000 */
[----:B----4-:R-:W-:Y:S02]  /*49c0*/  @!UP2 UISETP.NE.AND UP0, UPT, UR5, 0x1, UPT ;  /* 0x000000010500a88c */ /* 0x010fe4000bf05270 */
[----:B------:R-:W-:Y:S02]  /*49d0*/  @!UP2 USHF.R.U32.HI UR4, URZ, UR9, UR4 ;  /* 0x00000009ff04a299 */ /* 0x000fe40008011604 */
[----:B------:R-:W-:Y:S02]  /*49e0*/  UIMAD.WIDE.U32 UR6, UR13, UR11, URZ ;  /* 0x0000000b0d0672a5 */ /* 0x000fe4000f8e00ff */
[----:B------:R-:W-:Y:S02]  /*49f0*/  @!UP2 USEL UR8, UR14, UR4, !UP0 ;  /* 0x000000040e08a287 */ /* 0x000fe4000c000000 */
[----:B------:R-:W-:Y:S03]  /*4a00*/  @!UP2 UISETP.NE.AND UP0, UPT, UR10, 0x1, UPT ;  /* 0x000000010a00a88c */ /* 0x000fe6000bf05270 */
[----:B------:R-:W-:Y:S02]  /*4a10*/  @!UP2 UMOV UR6, UR7 ;  /* 0x000000070006ac82 */ /* 0x000fe40008000000 */
[----:B------:R-:W3:Y:S02]  /*4a20*/  @!UP2 LDCU UR4, c[0x0][0xb20] ;  /* 0x00016400ff04a7ac */ /* 0x000ee40008000800 */
[----:B---3--:R-:W-:Y:S04]  /*4a30*/  @!UP2 USHF.R.U32.HI UR6, URZ, UR4, UR6 ;  /* 0x00000004ff06a299 */ /* 0x008fe80008011606 */
[----:B------:R-:W-:Y:S04]  /*4a40*/  @!UP2 USEL UR6, UR13, UR6, !UP0 ;  /* 0x000000060d06a287 */ /* 0x000fe8000c000000 */
[----:B------:R-:W-:Y:S02]  /*4a50*/  @!UP2 UIADD3 UR4, UPT, UPT, -UR8, UR6, URZ ;  /* 0x000000060804a290 */ /* 0x000fe4000fffe1ff */
[----:B------:R-:W-:Y:S02]  /*4a60*/  @!UP2 UIADD3 UR6, UPT, UPT, UR8, -UR6, URZ ;  /* 0x800000060806a290 */ /* 0x000fe4000fffe0ff */
[----:B------:R-:W-:Y:S02]  /*4a70*/  @!UP2 UIMAD UR14, UR4, UR5, UR14 ;  /* 0x00000005040ea2a4 */ /* 0x000fe4000f8e020e */
[----:B------:R-:W-:Y:S01]  /*4a80*/  @!UP2 UIMAD UR13, UR6, UR10, UR13 ;  /* 0x0000000a060da2a4 */ /* 0x000fe2000f8e020d */
[----:B------:R-:W-:Y:S11]  /*4a90*/  BRA.U UP3, `(.L_x_86) ;  /* 0x0000000103107547 */ /* 0x000ff6000b800000 */
[----:B--2---:R-:W-:Y:S04]  /*4aa0*/  MOV R0, UR48 ;  /* 0x0000003000007c02 */ /* 0x004fe80008000f00 */
[----:B------:R-:W-:Y:S04]  /*4ab0*/  SHF.L.U32 R11, R0, 0x1f, RZ ;  /* 0x0000001f000b7819 */ /* 0x000fe800000006ff */
[----:B------:R-:W2:Y:S02]  /*4ac0*/  SYNCS.PHASECHK.TRANS64.TRYWAIT P2, [UR21+0x128], R11 ;  /* 0x0001280bff0075a7 */ /* 0x000ea40008041115 */
[----:B--2---:R-:W-:Y:S05]  /*4ad0*/  @!P2 BRA `(.L_x_87) ;  /* 0x0000007800e0a947 */ /* 0x004fea0003800000 */
.L_x_86:
[----:B------:R-:W-:Y:S05]  /*4ae0*/  @!P1 BRA `(.L_x_88) ;  /* 0x0000000000309947 */ /* 0x000fea0003800000 */
[----:B------:R-:W-:Y:S01]  /*4af0*/  ISETP.NE.U32.AND P1, PT, R2, RZ, PT ;  /* 0x000000ff0200720c */ /* 0x000fe20003f25070 */
[----:B------:R-:W3:Y:S01]  /*4b00*/  LDCU.64 UR4, c[0x0][0x358] ;  /* 0x00006b00ff0477ac */ /* 0x000ee20008000a00 */
[----:B------:R-:W-:Y:S02]  /*4b10*/  IMAD.MOV.U32 R158, RZ, RZ, 0x1 ;  /* 0x00000001ff9e7424 */ /* 0x000fe400078e00ff */
[----:B------:R-:W-:Y:S11]  /*4b20*/  ISETP.NE.AND.EX P1, PT, R3, RZ, PT, P1 ;  /* 0x000000ff0300720c */ /* 0x000ff60003f25310 */
[----:B------:R-:W-:Y:S02]  /*4b30*/  @!UPT UIADD3 URZ, UPT, UPT, URZ, URZ, URZ ;  /* 0x000000fffffff290 */ /* 0x000fe4000fffe0ff */
[----:B--2---:R-:W2:Y:S01]  /*4b40*/  @P1 LDC.64 R10, c[0x0][0x888] ;  /* 0x00022200ff0a1b82 */ /* 0x004ea20000000a00 */
[----:B------:R-:W-:Y:S04]  /*4b50*/  @P1 IMAD R0, R4, UR36, RZ ;  /* 0x0000002404001c24 */ /* 0x000fe8000f8e02ff */
[----:B--2---:R-:W-:Y:S04]  /*4b60*/  @P1 IMAD.WIDE R10, R0, 0x4, R10 ;  /* 0x00000004000a1825 */ /* 0x004fe800078e020a */
[----:B------:R-:W-:Y:S01]  /*4b70*/  HFMA2 R0, -RZ, RZ, 0, 5.9604644775390625e-08 ;  /* 0x00000001ff007431 */ /* 0x000fe200000001ff */
[----:B---3-5:R3:W5:Y:S04]  /*4b80*/  @P1 LDG.E R73, desc[UR4][R10.64] ;  /* 0x000000040a491981 */ /* 0x028768000c1e1900 */
[----:B------:R-:W-:Y:S01]  /*4b90*/  @!P1 PRMT R158, R0, 0x7610, R158 ;  /* 0x00007610009e9816 */ /* 0x000fe2000000009e */
[----:B---3--:R-:W4:Y:S06]  /*4ba0*/  @!P1 LDC R73, c[0x0][0x880] ;  /* 0x00022000ff499b82 */ /* 0x008f2c0000000800 */
.L_x_88:
[----:B----45:R-:W-:Y:S01]  /*4bb0*/  @!P0 FSETP.EQ.AND P1, PT, R73, RZ, PT ;  /* 0x000000ff4900820b */ /* 0x030fe20003f22000 */
[----:B------:R-:W-:Y:S01]  /*4bc0*/  @!UPT UIADD3 URZ, UPT, UPT, URZ, URZ, URZ ;  /* 0x000000fffffff290 */ /* 0x000fe2000fffe0ff */
[----:B------:R-:W-:Y:S11]  /*4bd0*/  @!P0 BRA `(.L_x_89) ;  /* 0x0000000000188947 */ /* 0x000ff60003800000 */
[----:B------:R-:W-:Y:S02]  /*4be0*/  LOP3.LUT P0, RZ, R158, 0xff, RZ, 0xc0, !PT ;  /* 0x000000ff9eff7812 */ /* 0x000fe4000780c0ff */
[----:B------:R-:W-:Y:S04]  /*4bf0*/  ISETP.NE.U32.AND P1, PT, R2, RZ, PT ;  /* 0x000000ff0200720c */ /* 0x000fe80003f25070 */
[----:B------:R-:W-:Y:S04]  /*4c00*/  ISETP.NE.AND.EX P1, PT, R3, RZ, PT, P1 ;  /* 0x000000ff0300720c */ /* 0x000fe80003f25310 */
[----:B------:R-:W-:Y:S03]  /*4c10*/  PLOP3.LUT P1, PT, P1, PT, PT, 0x8, 0x80 ;  /* 0x000000000080781c */ /* 0x000fe60000f2e170 */
[----:B------:R-:W-:Y:S11]  /*4c20*/  @P0 FSETP.EQ.AND P1, PT, R73, RZ, PT ;  /* 0x000000ff4900020b */ /* 0x000ff60003f22000 */
[----:B------:R-:W-:Y:S02]  /*4c30*/  @!UPT UIADD3 URZ, UPT, UPT, URZ, URZ, URZ ;  /* 0x000000fffffff290 */ /* 0x000fe4000fffe0ff */
.L_x_89:
[----:B------:R-:W3:Y:S01]  /*4c40*/  SYNCS.PHASECHK.TRANS64.TRYWAIT P2, [UR21+0x100], R9 ;  /* 0x00010009ff0075a7 */ /* 0x000ee20008041115 */
[----:B------:R-:W-:Y:S04]  /*4c50*/  ELECT P0, URZ, PT ;  /* 0x0000000000ff782f */ /* 0x000fe80003800000 */
[----:B------:R-:W-:Y:S11]  /*4c60*/  PLOP3.LUT P1, PT, P1, P0, PT, 0xf2, 0x2f ;  /* 0x00000000002f781c */ /* 0x000ff60000f21e72 */
[----:B------:R-:W-:Y:S02]  /*4c70*/  @!UPT UIADD3 URZ, UPT, UPT, URZ, URZ, URZ ;  /* 0x000000fffffff290 */ /* 0x000fe4000fffe0ff */
[----:B------:R-:W-:Y:S05]  /*4c80*/  @!P1 IADD3 R8, P0, PT, R16, 0x580, RZ ;  /* 0x0000058010089810 */ /* 0x000fea0007f1e0ff */
[----:B------:R-:W-:Y:S01]  /*4c90*/  @!P1 IMAD.X R6, RZ, RZ, R17, P0 ;  /* 0x000000ffff069224 */ /* 0x000fe200000e0611 */
[----:B---3--:R-:W-:Y:S07]  /*4ca0*/  @!P2 BRA `(.L_x_90) ;  /* 0x000000780084a947 */ /* 0x008fee0003800000 */
.L_x_190:
[----:B------:R-:W-:Y:S01]  /*4cb0*/  @!P1 R2UR UR5, R8 ;  /* 0x00000000080592ca */ /* 0x000fe200000e0000 */
[----:B------:R-:W-:Y:S01]  /*4cc0*/  VOTEU.ALL UP0, P1 ;  /* 0x0000000000ff7886 */ /* 0x000fe20000800000 */
[----:B------:R-:W-:Y:S01]  /*4cd0*/  @!P1 R2UR UR4, R6 ;  /* 0x00000000060492ca */ /* 0x000fe200000e0000 */
[----:B--2---:R-:W-:Y:S01]  /*4ce0*/  @!P1 IMAD.MOV.U32 R0, RZ, RZ, 0x2000 ;  /* 0x00002000ff009424 */ /* 0x004fe200078e00ff */
[----:B------:R-:W-:Y:S01]  /*4cf0*/  UMOV UR6, 0x0 ;  /* 0x0000000000067882 */ /* 0x000fe20000000000 */
[----:B------:R-:W-:Y:S01]  /*4d00*/  UMOV UR7, 0x10000000 ;  /* 0x1000000000077882 */ /* 0x000fe20000000000 */
[----:B------:R-:W-:Y:S01]  /*4d10*/  @!UP0 UIADD3 UR32, UPT, UPT, UR21, 0x200, URZ ;  /* 0x0000020015208890 */ /* 0x000fe2000fffe0ff */
[----:B------:R-:W-:Y:S01]  /*4d20*/  @!P1 IADD3 R8, P0, PT, R16, 0x580, RZ ;  /* 0x0000058010089810 */ /* 0x000fe20007f1e0ff */
[----:B------:R-:W-:Y:S04]  /*4d30*/  VOTEU.ALL UP0, P1 ;  /* 0x0000000000ff7886 */ /* 0x000fe80000800000 */
[----:B------:R-:W-:Y:S02]  /*4d40*/  @!P1 IMAD.X R6, RZ, RZ, R17, P0 ;  /* 0x000000ffff069224 */ /* 0x000fe400000e0611 */
[----:B------:R-:W-:Y:S02]  /*4d50*/  IMAD.U32 R10, RZ, RZ, UR5 ;  /* 0x00000005ff0a7e24 */ /* 0x000fe4000f8e00ff */
[----:B------:R-:W-:Y:S03]  /*4d60*/  IMAD.U32 R11, RZ, RZ, UR4 ;  /* 0x00000004ff0b7e24 */ /* 0x000fe6000f8e00ff */
[----:B------:R-:W-:Y:S02]  /*4d70*/  @!P1 R2UR UR4, R10 ;  /* 0x000000000a0492ca */ /* 0x000fe400000e0000 */
[----:B------:R-:W-:Y:S11]  /*4d80*/  @!P1 R2UR UR5, R11 ;  /* 0x000000000b0592ca */ /* 0x000ff600000e0000 */
[----:B------:R-:W-:Y:S02]  /*4d90*/  @!UPT UIADD3 URZ, UPT, UPT, URZ, URZ, URZ ;  /* 0x000000fffffff290 */ /* 0x000fe4000fffe0ff */
[----:B------:R2:W-:Y:S01]  /*4da0*/  @!UP0 UTMALDG.3D [UR32], [UR4], desc[UR6] ;  /* 0x00000620040085b4 */ /* 0x0005e20008011000 */
[----:B------:R2:W-:Y:S01]  /*4db0*/  @!P1 SYNCS.ARRIVE.TRANS64.RED.A0TR RZ, [UR21+0xe0], R0 ;  /* 0x0000e000ffff99a7 */ /* 0x0005e20008300415 */
[----:B------:R-:W-:Y:S01]  /*4dc0*/  SYNCS.ARRIVE.TRANS64.RED.A1T0 RZ, [UR40], RZ ;  /* 0x000000ffffff79a7 */ /* 0x000fe20008100428 */
[----:B------:R-:W3:Y:S02]  /*4dd0*/  SYNCS.PHASECHK.TRANS64.TRYWAIT P2, [UR21+0x108], R9 ;  /* 0x00010809ff0075a7 */ /* 0x000ee40008041115 */
[----:B--23--:R-:W-:Y:S05]  /*4de0*/  @!P2 BRA `(.L_x_91) ;  /* 0x00000078004ca947 */ /* 0x00cfea0003800000 */
.L_x_192:
        /* <DEDUP_REMOVED lines=8> */
[----:B------:R-:W-:Y:S01]  /*4e70*/  @!UP0 UIADD3 UR24, UPT, UPT, UR21, 0x2200, URZ ;  /* 0x0000220015188890 */ /* 0x000fe2000fffe0ff */
[----:B------:R-:W-:Y:S01]  /*4e80*/  VOTEU.ALL UP0, P1 ;  /* 0x0000000000ff7886 */ /* 0x000fe20000800000 */
[----:B------:R-:W-:Y:S01]  /*4e90*/  UMOV UR27, UR35 ;  /* 0x00000023001b7c82 */ /* 0x000fe20008000000 */
[----:B------:R-:W-:Y:S02]  /*4ea0*/  UMOV UR28, UR36 ;  /* 0x00000024001c7c82 */ /* 0x000fe40008000000 */
[----:B------:R-:W-:Y:S02]  /*4eb0*/  IMAD.U32 R10, RZ, RZ, UR5 ;  /* 0x00000005ff0a7e24 */ /* 0x000fe4000f8e00ff */
[----:B------:R-:W-:Y:S02]  /*4ec0*/  IMAD.U32 R11, RZ, RZ, UR4 ;  /* 0x00000004ff0b7e24 */ /* 0x000fe4000f8e00ff */
[----:B------:R-:W-:Y:S01]  /*4ed0*/  @!P1 IMAD.X R6, RZ, RZ, R17, P0 ;  /* 0x000000ffff069224 */ /* 0x000fe200000e0611 */
        /* <DEDUP_REMOVED lines=8> */
.L_x_194:
[----:B------:R-:W-:Y:S01]  /*4f60*/  @!P1 R2UR UR5, R8 ;  /* 0x00000000080592ca */ /* 0x000fe200000e0000 */
[----:B------:R-:W-:Y:S01]  /*4f70*/  VOTEU.ALL UP0, P1 ;  /* 0x0000000000ff7886 */ /* 0x000fe20000800000 */
[----:B------:R-:W-:Y:S01]  /*4f80*/  @!P1 R2UR UR4, R6 ;  /* 0x00000000060492ca */ /* 0x000fe200000e0000 */
[----:B--2---:R-:W-:Y:S01]  /*4f90*/  @!P1 IMAD.MOV.U32 R0, RZ, RZ, 0x2000 ;  /* 0x00002000ff009424 */ /* 0x004fe200078e00ff */
[----:B------:R-:W-:Y:S01]  /*4fa0*/  UMOV UR6, 0x0 ;  /* 0x0000000000067882 */ /* 0x000fe20000000000 */
[----:B------:R-:W-:Y:S01]  /*4fb0*/  UMOV UR7, 0x10000000 ;  /* 0x1000000000077882 */ /* 0x000fe20000000000 */
[----:B------:R-:W-:Y:S01]  /*4fc0*/  @!UP0 UIADD3 UR18, UPT, UPT, UR34, 0x80, URZ ;  /* 0x0000008022128890 */ /* 0x000fe2000fffe0ff */
[----:B------:R-:W-:Y:S01]  /*4fd0*/  VIADD R14, R14, 0x1 ;  /* 0x000000010e0e7836 */ /* 0x000fe20000000000 */
[----:B------:R-:W-:Y:S01]  /*4fe0*/  @!UP0 UIADD3 UR16, UPT, UPT, UR21, 0x4200, URZ ;  /* 0x0000420015108890 */ /* 0x000fe2000fffe0ff */
[----:B------:R-:W-:Y:S01]  /*4ff0*/  VOTEU.ALL UP0, P1 ;  /* 0x0000000000ff7886 */ /* 0x000fe20000800000 */
[----:B------:R-:W-:Y:S01]  /*5000*/  UMOV UR19, UR35 ;  /* 0x0000002300137c82 */ /* 0x000fe20008000000 */
[----:B------:R-:W-:Y:S02]  /*5010*/  UMOV UR20, UR36 ;  /* 0x0000002400147c82 */ /* 0x000fe40008000000 */
        /* <DEDUP_REMOVED lines=10> */
.L_x_196:
[----:B------:R-:W-:Y:S01]  /*50c0*/  @!P1 IADD3 R6, P0, PT, R16, 0x580, RZ ;  /* 0x0000058010069810 */ /* 0x000fe20007f1e0ff */
[----:B------:R-:W-:Y:S01]  /*50d0*/  VOTEU.ALL UP0, P1 ;  /* 0x0000000000ff7886 */ /* 0x000fe20000800000 */
[----:B------:R-:W-:Y:S01]  /*50e0*/  UMOV UR6, 0x0 ;  /* 0x0000000000067882 */ /* 0x000fe20000000000 */
[----:B------:R-:W-:Y:S01]  /*50f0*/  UMOV UR7, 0x10000000 ;  /* 0x1000000000077882 */ /* 0x000fe20000000000 */
[----:B------:R-:W-:Y:S01]  /*5100*/  @!P1 R2UR UR5, R6 ;  /* 0x00000000060592ca */ /* 0x000fe200000e0000 */
[----:B--2---:R-:W-:Y:S01]  /*5110*/  @!P1 IMAD.X R0, RZ, RZ, R17, P0 ;  /* 0x000000ffff009224 */ /* 0x004fe200000e0611 */
[----:B------:R-:W-:Y:S01]  /*5120*/  @!UP0 UIADD3 UR10, UPT, UPT, UR34, 0xc0, URZ ;  /* 0x000000c0220a8890 */ /* 0x000fe2000fffe0ff */
[----:B------:R-:W-:Y:S01]  /*5130*/  R2UR UR16, R160 ;  /* 0x00000000a01072ca */ /* 0x000fe200000e0000 */
[----:B------:R-:W-:Y:S01]  /*5140*/  @!UP0 UIADD3 UR8, UPT, UPT, UR21, 0x6200, URZ ;  /* 0x0000620015088890 */ /* 0x000fe2000fffe0ff */
[----:B------:R-:W-:Y:S01]  /*5150*/  ISETP.NE.AND P0, PT, R14, 0x2, PT ;  /* 0x000000020e00780c */ /* 0x000fe20003f05270 */
[----:B------:R-:W-:Y:S01]  /*5160*/  @!UP0 UIADD3 UR9, UPT, UPT, UR21, 0xf8, URZ ;  /* 0x000000f815098890 */ /* 0x000fe2000fffe0ff */
[----:B------:R-:W-:Y:S01]  /*5170*/  @!P1 R2UR UR4, R0 ;  /* 0x00000000000492ca */ /* 0x000fe200000e0000 */
[----:B------:R-:W-:Y:S01]  /*5180*/  VOTEU.ALL UP0, P1 ;  /* 0x0000000000ff7886 */ /* 0x000fe20000800000 */
[----:B------:R-:W-:Y:S01]  /*5190*/  UMOV UR11, UR35 ;  /* 0x00000023000b7c82 */ /* 0x000fe20008000000 */
[----:B------:R-:W-:Y:S01]  /*51a0*/  UMOV UR12, UR36 ;  /* 0x00000024000c7c82 */ /* 0x000fe20008000000 */
[----:B------:R-:W-:Y:S01]  /*51b0*/  SEL R0, RZ, 0x1, P0 ;  /* 0x00000001ff007807 */ /* 0x000fe20000000000 */
[----:B------:R-:W-:Y:S01]  /*51c0*/  UIADD3 UR20, UPT, UPT, UR13, UR59, URZ ;  /* 0x0000003b0d147290 */ /* 0x000fe2000fffe0ff */
[----:B------:R-:W-:Y:S01]  /*51d0*/  IMAD.U32 R8, RZ, RZ, UR5 ;  /* 0x00000005ff087e24 */ /* 0x000fe2000f8e00ff */
[----:B------:R-:W-:Y:S01]  /*51e0*/  LOP3.LUT R15, R15, 0x1, RZ, 0x3c, !PT ;  /* 0x000000010f0f7812 */ /* 0x000fe200078e3cff */
[----:B------:R-:W-:Y:S01]  /*51f0*/  UPLOP3.LUT UP3, UPT, UPT, UPT, UPT, 0x80, 0x8 ;  /* 0x000000000008789c */ /* 0x000fe20003f6f070 */
[----:B------:R-:W-:Y:S01]  /*5200*/  LOP3.LUT R13, R13, R0, RZ, 0x3c, !PT ;  /* 0x000000000d0d7212 */ /* 0x000fe200078e3cff */
[----:B------:R-:W-:Y:S01]  /*5210*/  UIADD3 UR16, UPT, UPT, UR14, UR16, URZ ;  /* 0x000000100e107290 */ /* 0x000fe2000fffe0ff */
[----:B------:R-:W-:Y:S01]  /*5220*/  SEL R14, R14, RZ, P0 ;  /* 0x000000ff0e0e7207 */ /* 0x000fe20000000000 */
[----:B------:R-:W-:Y:S01]  /*5230*/  UMOV UR36, UR29 ;  /* 0x0000001d00247c82 */ /* 0x000fe20008000000 */
[----:B------:R-:W-:Y:S01]  /*5240*/  IMAD.U32 R9, RZ, RZ, UR4 ;  /* 0x00000004ff097e24 */ /* 0x000fe2000f8e00ff */
[----:B------:R-:W-:Y:S04]  /*5250*/  @!P1 R2UR UR4, R8 ;  /* 0x00000000080492ca */ /* 0x000fe800000e0000 */
[----:B------:R-:W-:Y:S11]  /*5260*/  @!P1 R2UR UR5, R9 ;  /* 0x00000000090592ca */ /* 0x000ff600000e0000 */
[----:B------:R-:W-:Y:S02]  /*5270*/  @!UPT UIADD3 URZ, UPT, UPT, URZ, URZ, URZ ;  /* 0x000000fffffff290 */ /* 0x000fe4000fffe0ff */
[----:B------:R2:W-:Y:S01]  /*5280*/  @!UP0 UTMALDG.3D [UR8], [UR4], desc[UR6] ;  /* 0x00000608040085b4 */ /* 0x0005e20008011000 */
[----:B------:R2:W-:Y:S01]  /*5290*/  @!P1 SYNCS.ARRIVE.TRANS64.RED.A0TR RZ, [UR21+0xf8], R7 ;  /* 0x0000f807ffff99a7 */ /* 0x0005e20008300415 */
[----:B------:R-:W-:Y:S01]  /*52a0*/  SYNCS.ARRIVE.TRANS64.RED.A1T0 RZ, [UR37], RZ ;  /* 0x000000ffffff79a7 */ /* 0x000fe20008100425 */
[----:B------:R-:W-:Y:S05]  /*52b0*/  BRA.U UP1, `(.L_x_94) ;  /* 0xfffffff101747547 */ /* 0x000fea000b83ffff */
[----:B------:R-:W-:-:S04]  /*52c0*/  SHF.L.U32 R3, R15, 0x1f, RZ ;  /* 0x0000001f0f037819 */ /* 0x000fc800000006ff */
[----:B------:R-:W3:Y:S02]  /*52d0*/  SYNCS.PHASECHK.TRANS64.TRYWAIT P0, [UR21+0x100], R3 ;  /* 0x00010003ff0075a7 */ /* 0x000ee40008001115 */
[----:B---3--:R-:W-:Y:S05]  /*52e0*/  @!P0 BRA `(.L_x_95) ;  /* 0x0000007400548947 */ /* 0x008fea0003800000 */
.L_x_198:
[----:B------:R-:W4:Y:S02]  /*52f0*/  SYNCS.PHASECHK.TRANS64.TRYWAIT P0, [UR21+0x108], R3 ;  /* 0x00010803ff0075a7 */ /* 0x000f240008001115 */
[----:B----4-:R-:W-:Y:S05]  /*5300*/  @!P0 BRA `(.L_x_96) ;  /* 0x0000007400648947 */ /* 0x010fea0003800000 */
.L_x_200:
[----:B------:R-:W4:Y:S02]  /*5310*/  SYNCS.PHASECHK.TRANS64.TRYWAIT P0, [UR21+0x110], R3 ;  /* 0x00011003ff0075a7 */ /* 0x000f240008001115 */
[----:B----4-:R-:W-:Y:S05]  /*5320*/  @!P0 BRA `(.L_x_97) ;  /* 0x0000007400748947 */ /* 0x010fea0003800000 */
.L_x_202:
[----:B---3--:R-:W-:-:S07]  /*5330*/  MOV R0, UR21 ;  /* 0x0000001500007c02 */ /* 0x008fce0008000f00 */
.L_x_98:
[----:B---3--:R-:W-:-:S04]  /*5340*/  SHF.L.U32 R3, R15, 0x1f, RZ ;  /* 0x0000001f0f037819 */ /* 0x008fc800000006ff */
[----:B------:R3:W4:Y:S03]  /*5350*/  SYNCS.PHASECHK.TRANS64.TRYWAIT P0, [R0+URZ+0x118], R3 ;  /* 0x00011803000075a7 */ /* 0x00072600080011ff */
[----:B----4-:R-:W-:Y:S05]  /*5360*/  @!P0 NANOSLEEP.SYNCS 0x989680 ;  /* 0x009896800000895d */ /* 0x010fea0003900000 */
[----:B------:R-:W4:Y:S02]  /*5370*/  @!P0 SYNCS.PHASECHK.TRANS64 P0, [R0+URZ+0x118], R3 ;  /* 0x00011803000085a7 */ /* 0x000f2400080010ff */
[----:B-12-4-:R-:W-:Y:S05]  /*5380*/  @P0 EXIT ;  /* 0x000000000000094d */ /* 0x016fea0003800000 */
[----:B------:R-:W-:Y:S05]  /*5390*/  BRA `(.L_x_98) ;  /* 0xfffffffc00e87947 */ /* 0x000fea000383ffff */
.L_x_83:
[----:B------:R-:W-:-:S06]  /*53a0*/  UISETP.GE.AND UP0, UPT, UR17, 0x4, UPT ;  /* 0x000000041100788c */ /* 0x000fcc000bf06270 */
[----:B------:R-:W-:-:S13]  /*53b0*/  PLOP3.LUT P0, PT, PT, PT, UP0, 0x80, 0x8 ;  /* 0x000000000008781c */ /* 0x000fda0003f0f008 */
[----:B------:R-:W-:Y:S05]  /*53c0*/  @!P0 EXIT ;  /* 0x000000000000894d */ /* 0x000fea0003800000 */
[----:B------:R-:W1:Y:S08]  /*53d0*/  S2UR UR4, SR_CgaCtaId ;  /* 0x00000000000479c3 */ /* 0x000e700000008800 */
[----:B------:R-:W-:Y:S01]  /*53e0*/  BAR.SYNC.DEFER_BLOCKING 0x6, 0xa0 ;  /* 0x0182800000007b1d */ /* 0x000fe20000010000 */
[C---:B------:R-:W-:Y:S01]  /*53f0*/  IMAD.SHL.U32 R4, R170.reuse, 0x40, RZ ;  /* 0x00000040aa047824 */ /* 0x040fe200078e00ff */
[C---:B------:R-:W-:Y:S01]  /*5400*/  LOP3.LUT R174, R170.reuse, 0x60, RZ, 0xc0, !PT ;  /* 0x00000060aaae7812 */ /* 0x040fe200078ec0ff */
[C---:B------:R-:W-:Y:S01]  /*5410*/  IMAD.SHL.U32 R137, R170.reuse, 0x8, RZ ;  /* 0x00000008aa897824 */ /* 0x040fe200078e00ff */
[C---:B------:R-:W-:Y:S01]  /*5420*/  LOP3.LUT R172, R170.reuse, 0x2, RZ, 0xc0, !PT ;  /* 0x00000002aaac7812 */ /* 0x040fe200078ec0ff */
[----:B------:R-:W-:Y:S01]  /*5430*/  IMAD.U32 R69, R170, 0x10000, RZ ;  /* 0x00010000aa457824 */ /* 0x000fe200078e00ff */
[----:B------:R-:W-:-:S02]  /*5440*/  UMOV UR44, 0x400 ;  /* 0x00000400002c7882 */ /* 0x000fc40000000000 */
[----:B------:R-:W2:Y:S01]  /*5450*/  LDC.64 R156, c[0x0][0x8b0] ;  /* 0x00022c00ff9c7b82 */ /* 0x000ea20000000a00 */
[----:B------:R-:W-:Y:S01]  /*5460*/  LOP3.LUT R6, R4, 0x180, RZ, 0xc0, !PT ;  /* 0x0000018004067812 */ /* 0x000fe200078ec0ff */
[----:B------:R-:W-:Y:S01]  /*5470*/  HFMA2 R162, -RZ, RZ, 0, 0 ;  /* 0x00000000ffa27431 */ /* 0x000fe200000001ff */
[----:B------:R-:W-:Y:S01]  /*5480*/  LOP3.LUT R170, R170, 0x4, RZ, 0xc0, !PT ;  /* 0x00000004aaaa7812 */ /* 0x000fe200078ec0ff */
[----:B------:R-:W-:Y:S01]  /*5490*/  IMAD.MOV.U32 R68, RZ, RZ, RZ ;  /* 0x000000ffff447224 */ /* 0x000fe200078e00ff */
[----:B------:R-:W-:Y:S01]  /*54a0*/  LOP3.LUT R137, R6, 0x30, R137, 0xf8, !PT ;  /* 0x0000003006897812 */ /* 0x000fe200078ef889 */
[----:B------:R-:W-:Y:S01]  /*54b0*/  IMAD.MOV.U32 R168, RZ, RZ, RZ ;  /* 0x000000ffffa87224 */ /* 0x000fe200078e00ff */
[----:B------:R-:W-:Y:S01]  /*54c0*/  LOP3.LUT R69, R69, 0x600000, RZ, 0xc0, !PT ;  /* 0x0060000045457812 */ /* 0x000fe200078ec0ff */
[----:B------:R-:W3:Y:S01]  /*54d0*/  LDC.64 R138, c[0x0][0x8a8] ;  /* 0x00022a00ff8a7b82 */ /* 0x000ee20000000a00 */
[----:B------:R-:W-:Y:S02]  /*54e0*/  LOP3.LUT R137, R137, 0x1e40, R4, 0xf8, !PT ;  /* 0x00001e4089897812 */ /* 0x000fe400078ef804 */
[----:B------:R-:W-:Y:S01]  /*54f0*/  CS2R R166, SRZ ;  /* 0x0000000000a67805 */ /* 0x000fe2000001ff00 */
[----:B------:R-:W-:Y:S01]  /*5500*/  IMAD.MOV.U32 R165, RZ, RZ, RZ ;  /* 0x000000ffffa57224 */ /* 0x000fe200078e00ff */
[----:B------:R-:W-:Y:S01]  /*5510*/  IADD3 R169, PT, PT, -R170, 0x2, RZ ;  /* 0x00000002aaa97810 */ /* 0x000fe20007ffe1ff */
[----:B------:R-:W-:Y:S01]  /*5520*/  IMAD.MOV R163, RZ, RZ, -R170 ;  /* 0x000000ffffa37224 */ /* 0x000fe200078e0aaa */
[----:B------:R-:W-:Y:S01]  /*5530*/  IADD3 R164, PT, PT, -R172, RZ, RZ ;  /* 0x000000ffaca47210 */ /* 0x000fe20007ffe1ff */
[----:B------:R-:W4:Y:S01]  /*5540*/  LDCU UR57, c[0x0][0x370] ;  /* 0x00006e00ff3977ac */ /* 0x000f220008000800 */
[----:B-1----:R-:W-:Y:S01]  /*5550*/  ULEA UR44, UR4, UR44, 0x18 ;  /* 0x0000002c042c7291 */ /* 0x002fe2000f8ec0ff */
[----:B------:R-:W1:Y:S03]  /*5560*/  LDCU.64 UR62, c[0x0][0x348] ;  /* 0x00006900ff3e77ac */ /* 0x000e660008000a00 */
[----:B------:R-:W-:-:S02]  /*5570*/  UIADD3 UR4, UPT, UPT, UR44, 0x8200, URZ ;  /* 0x000082002c047890 */ /* 0x000fc4000fffe0ff */
[----:B------:R-:W-:Y:S01]  /*5580*/  VIADD R171, R137, UR44 ;  /* 0x0000002c89ab7c36 */ /* 0x000fe20008000000 */
[----:B------:R-:W-:Y:S02]  /*5590*/  UIADD3 UR5, UPT, UPT, UR44, 0x200, URZ ;  /* 0x000002002c057890 */ /* 0x000fe4000fffe0ff */
[----:B------:R-:W4:Y:S01]  /*55a0*/  LDS R0, [UR44+0x1c0] ;  /* 0x0001c02cff007984 */ /* 0x000f220008000800 */
[----:B------:R-:W1:Y:S01]  /*55b0*/  LDCU UR43, c[0x0][0xb0c] ;  /* 0x00016180ff2b77ac */ /* 0x000e620008000800 */
[----:B------:R-:W-:Y:S01]  /*55c0*/  VIADD R171, R171, 0x200 ;  /* 0x00000200abab7836 */ /* 0x000fe20000000000 */
[----:B------:R-:W-:Y:S01]  /*55d0*/  MOV R173, UR4 ;  /* 0x0000000400ad7c02 */ /* 0x000fe20008000f00 */
[----:B------:R-:W-:Y:S01]  /*55e0*/  IMAD.U32 R175, RZ, RZ, UR5 ;  /* 0x00000005ffaf7e24 */ /* 0x000fe2000f8e00ff */
[----:B------:R-:W1:Y:S01]  /*55f0*/  LDCU UR39, c[0x0][0xb30] ;  /* 0x00016600ff2777ac */ /* 0x000e620008000800 */
[----:B------:R-:W1:Y:S01]  /*5600*/  LDCU.64 UR46, c[0x0][0x888] ;  /* 0x00011100ff2e77ac */ /* 0x000e620008000a00 */
[----:B------:R-:W1:Y:S01]  /*5610*/  LDCU.64 UR40, c[0x0][0xb28] ;  /* 0x00016500ff2877ac */ /* 0x000e620008000a00 */
[----:B------:R-:W1:Y:S01]  /*5620*/  LDCU.64 UR60, c[0x0][0x890] ;  /* 0x00011200ff3c77ac */ /* 0x000e620008000a00 */
[----:B------:R-:W1:Y:S01]  /*5630*/  LDCU.128 UR52, c[0x0][0xb10] ;  /* 0x00016200ff3477ac */ /* 0x000e620008000c00 */
[----:B------:R-:W1:Y:S02]  /*5640*/  LDCU UR56, c[0x0][0x374] ;  /* 0x00006e80ff3877ac */ /* 0x000e640008000800 */
[----:B-1234-:R-:W-:-:S07]  /*5650*/  IADD3 R69, PT, PT, R0, R69, RZ ;  /* 0x0000004500457210 */ /* 0x01efce0007ffe0ff */
.L_x_143:
[C---:B------:R-:W-:Y:S02]  /*5660*/  LEA R3, R162.reuse, UR44, 0x3 ;  /* 0x0000002ca2037c11 */ /* 0x040fe4000f8e18ff */
[----:B------:R-:W-:Y:S02]  /*5670*/  SHF.L.U32 R0, R167, 0x1f, RZ ;  /* 0x0000001fa7007819 */ /* 0x000fe400000006ff */
[----:B-1----:R-:W-:Y:S02]  /*5680*/  LEA R5, R162, UR44, 0x4 ;  /* 0x0000002ca2057c11 */ /* 0x002fe4000f8e20ff */
[----:B------:R-:W1:Y:S02]  /*5690*/  SYNCS.PHASECHK.TRANS64.TRYWAIT P0, [R3+URZ+0x130], R0 ;  /* 0x00013000030075a7 */ /* 0x000e6400080011ff */
[----:B-1----:R-:W-:Y:S05]  /*56a0*/  @!P0 BRA `(.L_x_99) ;  /* 0x0000007000ac8947 */ /* 0x002fea0003800000 */
.L_x_203:
        /* <DEDUP_REMOVED lines=11> */
[----:B------:R-:W-:Y:S01]  /*5760*/  PLOP3.LUT P0, PT, PT, PT, UP1, 0x80, 0x8 ;  /* 0x000000000008781c */ /* 0x000fe20003f0f018 */
[----:B------:R-:W-:Y:S11]  /*5770*/  UP2UR UR45, UPR, URZ, 0x2 ;  /* 0x00000002ff2d7883 */ /* 0x000ff60008000000 */
[----:B------:R-:W-:Y:S01]  /*5780*/  @!UPT UIADD3 URZ, UPT, UPT, URZ, URZ, URZ ;  /* 0x000000fffffff290 */ /* 0x000fe2000fffe0ff */
[----:B-1----:R-:W-:Y:S02]  /*5790*/  @P0 SHF.R.U32.HI R0, RZ, 0x10, R5 ;  /* 0x00000010ff000819 */ /* 0x002fe40000011605 */
        /* <DEDUP_REMOVED lines=12> */
[----:B------:R-:W2:Y:S01]  /*5860*/  LDCU UR12, c[0x0][0xb20] ;  /* 0x00016400ff0c77ac */ /* 0x000ea20008000800 */
[----:B------:R-:W-:Y:S02]  /*5870*/  UIMAD.WIDE.U32 UR4, UR56, UR55, URZ ;  /* 0x00000037380472a5 */ /* 0x000fe4000f8e00ff */
[----:B------:R-:W-:Y:S02]  /*5880*/  UIMAD.WIDE.U32 UR6, UR57, UR52, URZ ;  /* 0x00000034390672a5 */ /* 0x000fe4000f8e00ff */
[----:B------:R-:W-:Y:S02]  /*5890*/  UISETP.NE.AND UP0, UPT, UR54, 0x1, UPT ;  /* 0x000000013600788c */ /* 0x000fe4000bf05270 */
[----:B------:R-:W-:Y:S02]  /*58a0*/  UIMAD.WIDE.U32 UR8, UR37, UR55, URZ ;  /* 0x00000037250872a5 */ /* 0x000fe4000f8e00ff */
[----:B------:R-:W-:Y:S02]  /*58b0*/  UIMAD.WIDE.U32 UR10, UR38, UR52, URZ ;  /* 0x00000034260a72a5 */ /* 0x000fe4000f8e00ff */
[----:B------:R-:W-:Y:S02]  /*58c0*/  UISETP.NE.AND UP1, UPT, UR43, 0x1, UPT ;  /* 0x000000012b00788c */ /* 0x000fe4000bf25270 */
[----:B------:R-:W-:Y:S01]  /*58d0*/  UISETP.NE.AND UP2, UPT, UR42, 0x1, UPT ;  /* 0x000000012a00788c */ /* 0x000fe2000bf45270 */
[----:B------:R-:W-:Y:S02]  /*58e0*/  UMOV UR4, UR5 ;  /* 0x0000000500047c82 */ /* 0x000fe40008000000 */
[----:B--2---:R-:W-:Y:S03]  /*58f0*/  USHF.R.U32.HI UR5, URZ, UR12, UR4 ;  /* 0x0000000cff057299 */ /* 0x004fe60008011604 */
[----:B------:R-:W-:Y:S02]  /*5900*/  UMOV UR4, UR7 ;  /* 0x0000000700047c82 */ /* 0x000fe40008000000 */
[----:B------:R-:W-:Y:S02]  /*5910*/  USHF.R.U32.HI UR7, URZ, UR53, UR4 ;  /* 0x00000035ff077299 */ /* 0x000fe40008011604 */
[----:B------:R-:W-:Y:S02]  /*5920*/  USEL UR4, UR56, UR5, !UP0 ;  /* 0x0000000538047287 */ /* 0x000fe4000c000000 */
[----:B------:R-:W-:Y:S01]  /*5930*/  USEL UR7, UR57, UR7, !UP1 ;  /* 0x0000000739077287 */ /* 0x000fe2000c800000 */
[----:B------:R-:W-:Y:S01]  /*5940*/  UMOV UR5, UR9 ;  /* 0x0000000900057c82 */ /* 0x000fe20008000000 */
[----:B------:R-:W-:Y:S02]  /*5950*/  UIMAD.WIDE.U32 UR8, UR4, UR40, URZ ;  /* 0x00000028040872a5 */ /* 0x000fe4000f8e00ff */
[----:B------:R-:W-:Y:S03]  /*5960*/  USHF.R.U32.HI UR6, URZ, UR12, UR5 ;  /* 0x0000000cff067299 */ /* 0x000fe60008011605 */
[----:B------:R-:W-:Y:S01]  /*5970*/  UMOV UR5, UR11 ;  /* 0x0000000b00057c82 */ /* 0x000fe20008000000 */
[----:B------:R-:W-:Y:S02]  /*5980*/  UIMAD.WIDE.U32 UR10, UR7, UR40, URZ ;  /* 0x00000028070a72a5 */ /* 0x000fe4000f8e00ff */
[----:B------:R-:W-:Y:S02]  /*5990*/  USHF.R.U32.HI UR12, URZ, UR53, UR5 ;  /* 0x00000035ff0c7299 */ /* 0x000fe40008011605 */
[----:B------:R-:W-:Y:S01]  /*59a0*/  USEL UR6, UR37, UR6, !UP0 ;  /* 0x0000000625067287 */ /* 0x000fe2000c000000 */
[----:B------:R-:W-:Y:S02]  /*59b0*/  UMOV UR5, UR9 ;  /* 0x0000000900057c82 */ /* 0x000fe40008000000 */
[----:B------:R-:W-:Y:S01]  /*59c0*/  UMOV UR10, UR11 ;  /* 0x0000000b000a7c82 */ /* 0x000fe20008000000 */
[----:B------:R-:W-:Y:S02]  /*59d0*/  @UP2 USHF.R.U32.HI UR4, URZ, UR41, UR5 ;  /* 0x00000029ff042299 */ /* 0x000fe40008011605 */
[----:B------:R-:W-:Y:S02]  /*59e0*/  @UP2 USHF.R.U32.HI UR7, URZ, UR41, UR10 ;  /* 0x00000029ff072299 */ /* 0x000fe4000801160a */
[----:B------:R-:W-:Y:S02]  /*59f0*/  UIMAD UR4, UR42, UR4, URZ ;  /* 0x000000042a0472a4 */ /* 0x000fe4000f8e02ff */
        /* <DEDUP_REMOVED lines=8> */
[----:B------:R-:W-:Y:S02]  /*5a80*/  USEL UR11, UR6, UR4, !UP2 ;  /* 0x00000004060b7287 */ /* 0x000fe4000d000000 */
[----:B------:R-:W-:Y:S02]  /*5a90*/  UIADD3 UR8, UPT, UPT, -UR5, URZ, URZ ;  /* 0x000000ff05087290 */ /* 0x000fe4000fffe1ff */
[----:B------:R-:W-:Y:S01]  /*5aa0*/  UIADD3 UR10, UPT, UPT, -UR11, URZ, URZ ;  /* 0x000000ff0b0a7290 */ /* 0x000fe2000fffe1ff */
[----:B------:R-:W-:Y:S01]  /*5ab0*/  @!UP0 UMOV UR4, UR9 ;  /* 0x0000000900048c82 */ /* 0x000fe20008000000 */
[----:B------:R-:W-:Y:S02]  /*5ac0*/  UIADD3 UR9, UPT, UPT, -UR6, URZ, URZ ;  /* 0x000000ff06097290 */ /* 0x000fe4000fffe1ff */
[----:B------:R-:W-:Y:S02]  /*5ad0*/  @!UP0 USHF.R.U32.HI UR4, URZ, UR41, UR4 ;  /* 0x00000029ff048299 */ /* 0x000fe40008011604 */
[----:B------:R-:W-:Y:S02]  /*5ae0*/  UIMAD UR10, UR42, UR10, UR6 ;  /* 0x0000000a2a0a72a4 */ /* 0x000fe4000f8e0206 */
[----:B------:R-:W-:Y:S04]  /*5af0*/  @!UP0 USEL UR4, UR5, UR4, !UP2 ;  /* 0x0000000405048287 */ /* 0x000fe8000d000000 */
[----:B------:R-:W-:Y:S02]  /*5b00*/  @!UP0 UIMAD UR10, UR7, UR10, UR4 ;  /* 0x0000000a070a82a4 */ /* 0x000fe4000f8e0204 */
[----:B------:R-:W-:Y:S02]  /*5b10*/  @!UP0 UIADD3 UR11, UPT, UPT, UR11, -UR4, URZ ;  /* 0x800000040b0b8290 */ /* 0x000fe4000fffe0ff */
[----:B------:R-:W-:Y:S02]  /*5b20*/  UIMAD UR7, UR43, UR8, UR38 ;  /* 0x000000082b0772a4 */ /* 0x000fe4000f8e0226 */
[----:B------:R-:W-:Y:S02]  /*5b30*/  @!UP0 UIMAD UR6, UR11, UR42, UR5 ;  /* 0x0000002a0b0682a4 */ /* 0x000fe4000f8e0205 */
[----:B------:R-:W-:Y:S01]  /*5b40*/  UIMAD UR4, UR54, UR9, UR37 ;  /* 0x00000009360472a4 */ /* 0x000fe2000f8e0225 */
[----:B------:R-:W-:Y:S02]  /*5b50*/  @!UP0 UMOV UR5, UR10 ;  /* 0x0000000a00058c82 */ /* 0x000fe40008000000 */
[----:B------:R-:W-:Y:S02]  /*5b60*/  UIMAD UR38, UR5, UR43, UR7 ;  /* 0x0000002b052672a4 */ /* 0x000fe4000f8e0207 */
[----:B------:R-:W-:Y:S11]  /*5b70*/  UIMAD UR37, UR6, UR54, UR4 ;  /* 0x00000036062572a4 */ /* 0x000ff6000f8e0204 */
[----:B------:R-:W-:Y:S01]  /*5b80*/  @!UPT UIADD3 URZ, UPT, UPT, URZ, URZ, URZ ;  /* 0x000000fffffff290 */ /* 0x000fe2000fffe0ff */
.L_x_100:
[----:B------:R-:W-:Y:S01]  /*5b90*/  UISETP.NE.AND UP0, UPT, UR39, 0x1, UPT ;  /* 0x000000012700788c */ /* 0x000fe2000bf05270 */
[----:B------:R-:W-:Y:S01]  /*5ba0*/  IADD3 R162, PT, PT, R162, 0x1, RZ ;  /* 0x00000001a2a27810 */ /* 0x000fe20007ffe0ff */
[----:B------:R-:W-:Y:S02]  /*5bb0*/  UIADD3 UR11, UPT, UPT, UR44, 0x200, URZ ;  /* 0x000002002c0b7890 */ /* 0x000fe4000fffe0ff */
[----:B------:R-:W-:Y:S02]  /*5bc0*/  USHF.L.U32 UR50, UR16, 0x7, URZ ;  /* 0x0000000710327899 */ /* 0x000fe400080006ff */
[----:B------:R-:W-:Y:S05]  /*5bd0*/  USHF.L.U32 UR49, UR20, 0x8, URZ ;  /* 0x0000000814317899 */ /* 0x000fea00080006ff */
[----:B------:R-:W2:Y:S01]  /*5be0*/  @!UP0 LDCU.128 UR12, c[0x0][0xb10] ;  /* 0x00016200ff0c87ac */ /* 0x000ea20008000c00 */
[----:B------:R-:W3:Y:S01]  /*5bf0*/  @!UP0 LDCU UR5, c[0x0][0xb0c] ;  /* 0x00016180ff0587ac */ /* 0x000ee20008000800 */
[----:B------:R-:W4:Y:S01]  /*5c00*/  @!UP0 LDCU UR10, c[0x0][0xb20] ;  /* 0x00016400ff0a87ac */ /* 0x000f220008000800 */
[----:B--2---:R-:W-:Y:S02]  /*5c10*/  UIMAD.WIDE.U32 UR8, UR38, UR12, URZ ;  /* 0x0000000c260872a5 */ /* 0x004fe4000f8e00ff */
[----:B------:R-:W-:Y:S02]  /*5c20*/  UIMAD.WIDE.U32 UR6, UR37, UR15, URZ ;  /* 0x0000000f250672a5 */ /* 0x000fe4000f8e00ff */
[----:B------:R-:W-:Y:S03]  /*5c30*/  @!UP0 UISETP.NE.AND UP1, UPT, UR14, 0x1, UPT ;  /* 0x000000010e00888c */ /* 0x000fe6000bf25270 */
[----:B------:R-:W-:Y:S01]  /*5c40*/  @!UP0 UMOV UR4, UR9 ;  /* 0x0000000900048c82 */ /* 0x000fe20008000000 */
[----:B---3--:R-:W-:Y:S02]  /*5c50*/  @!UP0 UISETP.NE.AND UP2, UPT, UR5, 0x1, UPT ;  /* 0x000000010500888c */ /* 0x008fe4000bf45270 */
[----:B------:R-:W-:Y:S01]  /*5c60*/  @!UP0 USHF.R.U32.HI UR4, URZ, UR13, UR4 ;  /* 0x0000000dff048299 */ /* 0x000fe20008011604 */
[----:B------:R-:W-:Y:S02]  /*5c70*/  @!UP0 UMOV UR6, UR7 ;  /* 0x0000000700068c82 */ /* 0x000fe40008000000 */
[----:B----4-:R-:W-:Y:S02]  /*5c80*/  @!UP0 USHF.R.U32.HI UR6, URZ, UR10, UR6 ;  /* 0x0000000aff068299 */ /* 0x010fe40008011606 */
[----:B------:R-:W-:Y:S02]  /*5c90*/  @!UP0 USEL UR7, UR38, UR4, !UP2 ;  /* 0x0000000426078287 */ /* 0x000fe4000d000000 */
[----:B------:R-:W-:Y:S04]  /*5ca0*/  @!UP0 USEL UR6, UR37, UR6, !UP1 ;  /* 0x0000000625068287 */ /* 0x000fe8000c800000 */
[----:B------:R-:W-:Y:S02]  /*5cb0*/  @!UP0 UIADD3 UR4, UPT, UPT, -UR7, UR6, URZ ;  /* 0x0000000607048290 */ /* 0x000fe4000fffe1ff */
[----:B------:R-:W-:Y:S02]  /*5cc0*/  @!UP0 UIADD3 UR6, UPT, UPT, UR7, -UR6, URZ ;  /* 0x8000000607068290 */ /* 0x000fe4000fffe0ff */
[----:B------:R-:W-:Y:S02]  /*5cd0*/  @!UP0 UIMAD UR38, UR4, UR5, UR38 ;  /* 0x00000005042682a4 */ /* 0x000fe4000f8e0226 */
[----:B------:R-:W-:Y:S02]  /*5ce0*/  @!UP0 UIMAD UR37, UR6, UR14, UR37 ;  /* 0x0000000e062582a4 */ /* 0x000fe4000f8e0225 */
[----:B------:R-:W-:Y:S09]  /*5cf0*/  ULOP3.LUT UP0, URZ, UR11, 0x1b0, URZ, 0xc0, !UPT ;  /* 0x000001b00bff7892 */ /* 0x000ff2000f80c0ff */
[----:B------:R-:W-:Y:S05]  /*5d00*/  BRA.U !UP0, `(.L_x_101) ;  /* 0x0000000108407547 */ /* 0x000fea000b800000 */
[----:B------:R-:W2:Y:S01]  /*5d10*/  LDCU.64 UR8, c[0x4][0x88] ;  /* 0x01001100ff0877ac */ /* 0x000ea20008000a00 */
[----:B------:R-:W-:Y:S01]  /*5d20*/  MOV R3, 0x0 ;  /* 0x0000000000037802 */ /* 0x000fe20000000f00 */
[----:B------:R-:W-:Y:S02]  /*5d30*/  HFMA2 R12, -RZ, RZ, 0, 5.9604644775390625e-08 ;  /* 0x00000001ff0c7431 */ /* 0x000fe400000001ff */
[----:B------:R-:W-:Y:S02]  /*5d40*/  IMAD.MOV.U32 R8, RZ, RZ, 0x70 ;  /* 0x00000070ff087424 */ /* 0x000fe400078e00ff */
[----:B------:R-:W-:Y:S01]  /*5d50*/  IMAD.MOV.U32 R13, RZ, RZ, RZ ;  /* 0x000000ffff0d7224 */ /* 0x000fe200078e00ff */
[----:B------:R-:W3:Y:S01]  /*5d60*/  LDCU.64 UR6, c[0x4][0x90] ;  /* 0x01001200ff0677ac */ /* 0x000ee20008000a00 */
[----:B------:R-:W4:Y:S01]  /*5d70*/  LDC.64 R2, c[0x4][R3] ;  /* 0x0100000003027b82 */ /* 0x000f220000000a00 */
[----:B------:R-:W1:Y:S01]  /*5d80*/  LDCU.64 UR4, c[0x4][0x8] ;  /* 0x01000100ff0477ac */ /* 0x000e620008000a00 */
[----:B--2---:R-:W-:Y:S01]  /*5d90*/  MOV R5, UR9 ;  /* 0x0000000900057c02 */ /* 0x004fe20008000f00 */
[----:B------:R-:W-:Y:S01]  /*5da0*/  IMAD.U32 R4, RZ, RZ, UR8 ;  /* 0x00000008ff047e24 */ /* 0x000fe2000f8e00ff */
[----:B---3--:R-:W-:Y:S01]  /*5db0*/  MOV R7, UR7 ;  /* 0x0000000700077c02 */ /* 0x008fe20008000f00 */
[----:B------:R-:W-:Y:S01]  /*5dc0*/  IMAD.U32 R6, RZ, RZ, UR6 ;  /* 0x00000006ff067e24 */ /* 0x000fe2000f8e00ff */
[----:B-1----:R-:W-:Y:S01]  /*5dd0*/  MOV R11, UR5 ;  /* 0x00000005000b7c02 */ /* 0x002fe20008000f00 */
[----:B------:R-:W-:Y:S02]  /*5de0*/  IMAD.U32 R10, RZ, RZ, UR4 ;  /* 0x00000004ff0a7e24 */ /* 0x000fe4000f8e00ff */
[----:B------:R-:W-:Y:S07]  /*5df0*/  LEPC R20, `(.L_x_101) ;  /* 0x000000001014794e */ /* 0x000fee0000000000 */
[----:B----45:R-:W-:Y:S05]  /*5e00*/  CALL.ABS.NOINC R2 ;  /* 0x0000000002007343 */ /* 0x030fea0003c00000 */
.L_x_101:
[----:B------:R-:W-:Y:S01]  /*5e10*/  LOP3.LUT P0, RZ, R173, 0x1b0, RZ, 0xc0, !PT ;  /* 0x000001b0adff7812 */ /* 0x000fe2000780c0ff */
[----:B------:R-:W-:Y:S11]  /*5e20*/  BSSY.RECONVERGENT B6, `(.L_x_102) ;  /* 0x0000013000067945 */ /* 0x000ff60003800200 */
[----:B------:R-:W-:Y:S01]  /*5e30*/  @!UPT UIADD3 URZ, UPT, UPT, URZ, URZ, URZ ;  /* 0x000000fffffff290 */ /* 0x000fe2000fffe0ff */
[----:B------:R-:W-:Y:S05]  /*5e40*/  @!P0 BRA `(.L_x_103) ;  /* 0x0000000000408947 */ /* 0x000fea0003800000 */
        /* <DEDUP_REMOVED lines=16> */
.L_x_103:
[----:B------:R-:W-:Y:S05]  /*5f50*/  BSYNC.RECONVERGENT B6 ;  /* 0x0000000000067941 */ /* 0x000fea0003800200 */
.L_x_102:
[----:B------:R-:W-:Y:S01]  /*5f60*/  R2UR UR4, R161 ;  /* 0x00000000a10472ca */ /* 0x000fe200000e0000 */
[----:B------:R-:W-:Y:S01]  /*5f70*/  UISETP.NE.U32.AND UP0, UPT, UR60, URZ, UPT ;  /* 0x000000ff3c00728c */ /* 0x000fe2000bf05070 */
[----:B------:R-:W-:Y:S02]  /*5f80*/  ISETP.NE.U32.AND P4, PT, R156, RZ, PT ;  /* 0x000000ff9c00720c */ /* 0x000fe40003f85070 */
[----:B------:R-:W-:Y:S01]  /*5f90*/  ISETP.NE.U32.AND P2, PT, RZ, UR46, PT ;  /* 0x0000002eff007c0c */ /* 0x000fe2000bf45070 */
[----:B------:R-:W-:Y:S01]  /*5fa0*/  UISETP.NE.AND.EX UP1, UPT, UR61, URZ, UPT, UP0 ;  /* 0x000000ff3d00728c */ /* 0x000fe2000bf25300 */
[----:B------:R-:W-:Y:S01]  /*5fb0*/  ISETP.NE.AND.EX P4, PT, R157, RZ, PT, P4 ;  /* 0x000000ff9d00720c */ /* 0x000fe20003f85340 */
[----:B------:R-:W-:Y:S01]  /*5fc0*/  UPLOP3.LUT UP0, UPT, UPT, UPT, UPT, 0x40, 0x4 ;  /* 0x000000000004789c */ /* 0x000fe20003f0e870 */
[----:B------:R-:W-:Y:S05]  /*5fd0*/  ISETP.NE.AND.EX P2, PT, RZ, UR47, PT, P2 ;  /* 0x0000002fff007c0c */ /* 0x000fea000bf45320 */
[----:B------:R-:W-:Y:S06]  /*5fe0*/  UISETP.NE.AND UP2, UPT, UR4, URZ, UPT ;  /* 0x000000ff0400728c */ /* 0x000fec000bf45270 */
[----:B------:R-:W-:Y:S05]  /*5ff0*/  PLOP3.LUT P1, PT, PT, PT, UP2, 0x80, 0x8 ;  /* 0x000000000008781c */ /* 0x000fea0003f2f028 */
[----:B------:R-:W-:Y:S06]  /*6000*/  @UP2 UPLOP3.LUT UP0, UPT, UPT, UPT, UP1, 0x80, 0x8 ;  /* 0x000000000008289c */ /* 0x000fec0003f0f010 */
[----:B------:R-:W-:Y:S01]  /*6010*/  PLOP3.LUT P0, PT, PT, PT, UP0, 0x80, 0x8 ;  /* 0x000000000008781c */ /* 0x000fe20003f0f008 */
[----:B------:R-:W-:Y:S01]  /*6020*/  @!UPT UIADD3 URZ, UPT, UPT, URZ, URZ, URZ ;  /* 0x000000fffffff290 */ /* 0x000fe2000fffe0ff */
[----:B------:R-:W-:Y:S11]  /*6030*/  BRA.U !UP1, `(.L_x_104) ;  /* 0x00000001093c7547 */ /* 0x000ff6000b800000 */
[----:B------:R-:W-:Y:S01]  /*6040*/  UISETP.NE.U32.AND UP0, UPT, UR46, URZ, UPT ;  /* 0x000000ff2e00728c */ /* 0x000fe2000bf05070 */
[----:B-1----:R-:W-:Y:S01]  /*6050*/  HFMA2 R0, -RZ, RZ, 0, 5.9604644775390625e-08 ;  /* 0x00000001ff007431 */ /* 0x002fe200000001ff */
[----:B------:R-:W1:Y:S01]  /*6060*/  LDCU.64 UR8, c[0x0][0x358] ;  /* 0x00006b00ff0877ac */ /* 0x000e620008000a00 */
[----:B------:R-:W-:Y:S01]  /*6070*/  IMAD.MOV.U32 R158, RZ, RZ, 0x1 ;  /* 0x00000001ff9e7424 */ /* 0x000fe200078e00ff */
[----:B------:R-:W-:Y:S06]  /*6080*/  UISETP.NE.AND.EX UP0, UPT, UR47, URZ, UPT, UP0 ;  /* 0x000000ff2f00728c */ /* 0x000fec000bf05300 */
[----:B------:R-:W-:Y:S05]  /*6090*/  PLOP3.LUT P3, PT, PT, PT, UP0, 0x80, 0x8 ;  /* 0x000000000008781c */ /* 0x000fea0003f6f008 */
[----:B------:R-:W2:Y:S01]  /*60a0*/  @UP0 LDCU.64 UR4, c[0x0][0x888] ;  /* 0x00011100ff0407ac */ /* 0x000ea20008000a00 */
[----:B------:R-:W-:Y:S07]  /*60b0*/  @UP0 UIMAD UR6, UR36, UR60, URZ ;  /* 0x0000003c240602a4 */ /* 0x000fee000f8e02ff */
[----:B------:R-:W-:Y:S01]  /*60c0*/  @!P3 PRMT R158, R0, 0x7610, R158 ;  /* 0x00007610009eb816 */ /* 0x000fe2000000009e */
[----:B--2---:R-:W-:Y:S06]  /*60d0*/  @UP0 UIMAD.WIDE UR4, UR6, 0x4, UR4 ;  /* 0x00000004060408a5 */ /* 0x004fec000f8e0204 */
[----:B------:R-:W-:Y:S01]  /*60e0*/  IMAD.U32 R2, RZ, RZ, UR4 ;  /* 0x00000004ff027e24 */ /* 0x000fe2000f8e00ff */
[----:B------:R-:W-:Y:S04]  /*60f0*/  MOV R3, UR5 ;  /* 0x0000000500037c02 */ /* 0x000fe80008000f00 */
[----:B------:R-:W2:Y:S01]  /*6100*/  @!UP0 LDCU UR4, c[0x0][0x880] ;  /* 0x00011000ff0487ac */ /* 0x000ea20008000800 */
[----:B-1---5:R3:W5:Y:S02]  /*6110*/  @P3 LDG.E R73, desc[UR8][R2.64] ;  /* 0x0000000802493981 */ /* 0x022764000c1e1900 */
[----:B--23--:R-:W-:Y:S02]  /*6120*/  @!P3 IMAD.U32 R73, RZ, RZ, UR4 ;  /* 0x00000004ff49be24 */ /* 0x00cfe4000f8e00ff */
.L_x_104:
[----:B------:R-:W-:Y:S05]  /*6130*/  @!P4 BRA `(.L_x_105) ;  /* 0x000000000024c947 */ /* 0x000fea0003800000 */
[----:B------:R-:W-:Y:S01]  /*6140*/  ISETP.NE.U32.AND P3, PT, R138, RZ, PT ;  /* 0x000000ff8a00720c */ /* 0x000fe20003f65070 */
[----:B------:R-:W2:Y:S03]  /*6150*/  LDCU.64 UR4, c[0x0][0x358] ;  /* 0x00006b00ff0477ac */ /* 0x000ea60008000a00 */
[----:B------:R-:W-:Y:S11]  /*6160*/  ISETP.NE.AND.EX P3, PT, R139, RZ, PT, P3 ;  /* 0x000000ff8b00720c */ /* 0x000ff60003f65330 */
[----:B------:R-:W-:Y:S02]  /*6170*/  @!UPT UIADD3 URZ, UPT, UPT, URZ, URZ, URZ ;  /* 0x000000fffffff290 */ /* 0x000fe4000fffe0ff */
[----:B------:R-:W3:Y:S01]  /*6180*/  @P3 LDC.64 R2, c[0x0][0x8a8] ;  /* 0x00022a00ff023b82 */ /* 0x000ee20000000a00 */
[----:B-1----:R-:W-:Y:S04]  /*6190*/  @P3 IMAD R0, R156, UR36, RZ ;  /* 0x000000249c003c24 */ /* 0x002fe8000f8e02ff */
[----:B---3--:R-:W-:Y:S05]  /*61a0*/  @P3 IMAD.WIDE R2, R0, 0x4, R2 ;  /* 0x0000000400023825 */ /* 0x008fea00078e0202 */
[----:B--2--5:R2:W5:Y:S02]  /*61b0*/  @P3 LDG.E R70, desc[UR4][R2.64] ;  /* 0x0000000402463981 */ /* 0x024564000c1e1900 */
[----:B--2---:R-:W3:Y:S02]  /*61c0*/  @!P3 LDC R70, c[0x0][0x8a0] ;  /* 0x00022800ff46bb82 */ /* 0x004ee40000000800 */
.L_x_105:
[----:B-----5:R-:W-:Y:S01]  /*61d0*/  FSETP.NEU.AND P4, PT, R73, RZ, PT ;  /* 0x000000ff4900720b */ /* 0x020fe20003f8d000 */
[----:B------:R-:W-:Y:S01]  /*61e0*/  BSSY B1, `(.L_x_106) ;  /* 0x0000047000017945 */ /* 0x000fe20003800000 */
[----:B------:R-:W-:Y:S01]  /*61f0*/  SEL R5, RZ, 0xffffffff, P2 ;  /* 0xffffffffff057807 */ /* 0x000fe20001000000 */
[----:B------:R-:W-:Y:S01]  /*6200*/  IMAD.MOV.U32 R180, RZ, RZ, 0x1 ;  /* 0x00000001ffb47424 */ /* 0x000fe200078e00ff */
[----:B------:R-:W-:Y:S01]  /*6210*/  LOP3.LUT P3, RZ, R158, 0xff, RZ, 0xc0, !PT ;  /* 0x000000ff9eff7812 */ /* 0x000fe2000786c0ff */
[----:B------:R-:W-:Y:S01]  /*6220*/  IMAD R71, R68, 0x100, R69 ;  /* 0x0000010044477824 */ /* 0x000fe200078e0245 */
[----:B-1----:R-:W-:Y:S02]  /*6230*/  @P1 SEL R0, RZ, 0xffffffff, P4 ;  /* 0xffffffffff001807 */ /* 0x002fe40002000000 */
[----:B------:R-:W-:Y:S02]  /*6240*/  CS2R R154, SRZ ;  /* 0x00000000009a7805 */ /* 0x000fe4000001ff00 */
[----:B------:R-:W-:Y:S02]  /*6250*/  LEA R3, R166, UR44, 0x3 ;  /* 0x0000002ca6037c11 */ /* 0x000fe4000f8e18ff */
[----:B------:R-:W-:Y:S02]  /*6260*/  CS2R R152, SRZ ;  /* 0x0000000000987805 */ /* 0x000fe4000001ff00 */
[----:B------:R-:W-:Y:S02]  /*6270*/  @P0 SEL R0, R5, R0, !P3 ;  /* 0x0000000005000207 */ /* 0x000fe40005800000 */
[----:B------:R-:W-:Y:S02]  /*6280*/  CS2R R150, SRZ ;  /* 0x0000000000967805 */ /* 0x000fe4000001ff00 */
[----:B------:R-:W-:Y:S02]  /*6290*/  LEA R177, R68, UR44, 0x3 ;  /* 0x0000002c44b17c11 */ /* 0x000fe4000f8e18ff */
[----:B------:R-:W-:Y:S02]  /*62a0*/  CS2R R148, SRZ ;  /* 0x0000000000947805 */ /* 0x000fe4000001ff00 */
[----:B------:R-:W-:Y:S02]  /*62b0*/  @P1 LOP3.LUT R0, R0, 0x1, RZ, 0xc0, !PT ;  /* 0x0000000100001812 */ /* 0x000fe400078ec0ff */
[----:B------:R-:W-:Y:S02]  /*62c0*/  CS2R R146, SRZ ;  /* 0x0000000000927805 */ /* 0x000fe4000001ff00 */
[----:B------:R-:W-:Y:S02]  /*62d0*/  SHF.L.U32 R4, R168, 0x1f, RZ ;  /* 0x0000001fa8047819 */ /* 0x000fe400000006ff */
[----:B------:R-:W-:Y:S02]  /*62e0*/  CS2R R144, SRZ ;  /* 0x0000000000907805 */ /* 0x000fe4000001ff00 */
[----:B------:R-:W-:Y:S02]  /*62f0*/  ISETP.NE.U32.OR P6, PT, R0, 0x1, !P1 ;  /* 0x000000010000780c */ /* 0x000fe40004fc5470 */
[----:B------:R-:W-:Y:S02]  /*6300*/  CS2R R142, SRZ ;  /* 0x00000000008e7805 */ /* 0x000fe4000001ff00 */
[----:B------:R-:W-:Y:S02]  /*6310*/  PLOP3.LUT P2, PT, PT, PT, UP1, 0x80, 0x8 ;  /* 0x000000000008781c */ /* 0x000fe40003f4f018 */
[----:B------:R-:W-:Y:S02]  /*6320*/  CS2R R140, SRZ ;  /* 0x00000000008c7805 */ /* 0x000fe4000001ff00 */
[----:B------:R-:W-:Y:S02]  /*6330*/  SEL R0, RZ, 0xffffffff, P4 ;  /* 0xffffffffff007807 */ /* 0x000fe40002000000 */
[----:B------:R-:W-:Y:S03]  /*6340*/  P2R R189, PR, RZ, 0x40 ;  /* 0x00000040ffbd7803 */ /* 0x000fe60000000000 */
[----:B------:R-:W-:Y:S04]  /*6350*/  @P6 SHF.L.U32 R2, R165, 0x1f, RZ ;  /* 0x0000001fa5026819 */ /* 0x000fe800000006ff */
[----:B------:R-:W-:Y:S01]  /*6360*/  @P2 SEL R0, R5, R0, !P3 ;  /* 0x0000000005002207 */ /* 0x000fe20005800000 */
[----:B------:R-:W1:Y:S03]  /*6370*/  @P6 SYNCS.PHASECHK.TRANS64.TRYWAIT P1, [R3+URZ+0xe0], R2 ;  /* 0x0000e002030065a7 */ /* 0x000e6600080211ff */
[----:B------:R-:W-:Y:S04]  /*6380*/  LOP3.LUT R0, R0, 0x1, RZ, 0xc0, !PT ;  /* 0x0000000100007812 */ /* 0x000fe800078ec0ff */
[----:B------:R-:W-:Y:S04]  /*6390*/  ISETP.NE.U32.AND P5, PT, R0, 0x1, PT ;  /* 0x000000010000780c */ /* 0x000fe80003fa5070 */
[----:B------:R-:W-:Y:S01]  /*63a0*/  P2R R181, PR, RZ, 0x20 ;  /* 0x00000020ffb57803 */ /* 0x000fe20000000000 */
[----:B------:R2:W4:Y:S01]  /*63b0*/  SYNCS.PHASECHK.TRANS64.TRYWAIT P0, [R177+URZ+0x150], R4 ;  /* 0x00015004b10075a7 */ /* 0x00052200080011ff */
[----:B-1----:R-:W-:Y:S01]  /*63c0*/  @P6 SEL R180, RZ, 0x1, !P1 ;  /* 0x00000001ffb46807 */ /* 0x002fe20004800000 */
[----:B--2---:R-:W-:Y:S06]  /*63d0*/  @!P6 BRA `(.L_x_107) ;  /* 0x00000000009ce947 */ /* 0x004fec0003800000 */
[----:B------:R-:W-:Y:S01]  /*63e0*/  @P5 IMAD R7, R166, 0x2000, R171 ;  /* 0x00002000a6075824 */ /* 0x000fe200078e02ab */
[----:B------:R-:W1:Y:S01]  /*63f0*/  S2R R0, SR_CgaCtaId ;  /* 0x0000000000007919 */ /* 0x000e620000008800 */
[----:B------:R-:W-:Y:S01]  /*6400*/  ISETP.NE.AND P1, PT, R180, RZ, PT ;  /* 0x000000ffb400720c */ /* 0x000fe20003f25270 */
[----:B------:R-:W-:Y:S01]  /*6410*/  BSSY B0, `(.L_x_108) ;  /* 0x0000010000007945 */ /* 0x000fe20003800000 */
[--C-:B------:R-:W-:Y:S01]  /*6420*/  @P5 IMAD R8, R172, -0x10, R7.reuse ;  /* 0xfffffff0ac085824 */ /* 0x100fe200078e0207 */
[----:B------:R-:W-:Y:S01]  /*6430*/  CS2R R142, SRZ ;  /* 0x00000000008e7805 */ /* 0x000fe2000001ff00 */
[----:B------:R-:W-:Y:S01]  /*6440*/  @P5 IMAD R6, R170, -0x10, R7 ;  /* 0xfffffff0aa065824 */ /* 0x000fe200078e0207 */
[----:B------:R-:W-:Y:S01]  /*6450*/  CS2R R140, SRZ ;  /* 0x00000000008c7805 */ /* 0x000fe2000001ff00 */
[----:B------:R-:W-:Y:S01]  /*6460*/  @P5 IMAD R5, R169, 0x10, R8 ;  /* 0x00000010a9055824 */ /* 0x000fe200078e0208 */
[----:B------:R-:W-:Y:S02]  /*6470*/  CS2R R150, SRZ ;  /* 0x0000000000967805 */ /* 0x000fe4000001ff00 */
[----:B------:R-:W-:Y:S02]  /*6480*/  CS2R R148, SRZ ;  /* 0x0000000000947805 */ /* 0x000fe4000001ff00 */
[----:B------:R-:W-:Y:S02]  /*6490*/  CS2R R146, SRZ ;  /* 0x0000000000927805 */ /* 0x000fe4000001ff00 */
[----:B------:R-:W-:Y:S02]  /*64a0*/  CS2R R144, SRZ ;  /* 0x0000000000907805 */ /* 0x000fe4000001ff00 */
[----:B------:R-:W-:Y:S02]  /*64b0*/  CS2R R154, SRZ ;  /* 0x00000000009a7805 */ /* 0x000fe4000001ff00 */
[----:B------:R-:W-:Y:S01]  /*64c0*/  CS2R R152, SRZ ;  /* 0x0000000000987805 */ /* 0x000fe2000001ff00 */
[----:B------:R-:W-:Y:S06]  /*64d0*/  @P1 BRA `(.L_x_109) ;  /* 0x00000000000c1947 */ /* 0x000fec0003800000 */
[----:B------:R-:W-:Y:S04]  /*64e0*/  SHF.L.U32 R2, R165, 0x1f, RZ ;  /* 0x0000001fa5027819 */ /* 0x000fe800000006ff */
[----:B------:R-:W2:Y:S02]  /*64f0*/  SYNCS.PHASECHK.TRANS64.TRYWAIT P1, [R3+URZ+0xe0], R2 ;  /* 0x0000e002030075a7 */ /* 0x000ea400080211ff */
[----:B--2---:R-:W-:Y:S05]  /*6500*/  @!P1 BRA `(.L_x_110) ;  /* 0x0000006400289947 */ /* 0x004fea0003800000 */
.L_x_109:
[----:B------:R-:W-:Y:S05]  /*6510*/  BSYNC B0 ;  /* 0x0000000000007941 */ /* 0x000fea0003800000 */
.L_x_108:
[----:B------:R-:W-:Y:S01]  /*6520*/  ISETP.NE.AND P1, PT, R181, RZ, PT ;  /* 0x000000ffb500720c */ /* 0x000fe20003f25270 */
[----:B--2---:R-:W-:Y:S02]  /*6530*/  VIADD R3, R3, 0x100 ;  /* 0x0000010003037836 */ /* 0x004fe40000000000 */
[----:B------:R-:W-:Y:S03]  /*6540*/  VIADD R166, R166, 0x1 ;  /* 0x00000001a6a67836 */ /* 0x000fe60000000000 */
[----:B-1----:R-:W-:Y:S07]  /*6550*/  PRMT R0, R0, 0x654, R3 ;  /* 0x0000065400007816 */ /* 0x002fee0000000003 */
[----:B------:R1:W2:Y:S04]  /*6560*/  @P1 LDS.128 R140, [R7] ;  /* 0x00000000078c1984 */ /* 0x0002a80000000c00 */
[----:B------:R1:W1:Y:S04]  /*6570*/  @P1 LDS.128 R148, [R6+0x20] ;  /* 0x0000200006941984 */ /* 0x0002680000000c00 */
[----:B------:R1:W1:Y:S04]  /*6580*/  @P1 LDS.128 R144, [R8+0x10] ;  /* 0x0000100008901984 */ /* 0x0002680000000c00 */
[----:B------:R1:W1:Y:S01]  /*6590*/  @P1 LDS.128 R152, [R5+0x10] ;  /* 0x0000100005981984 */ /* 0x0002620000000c00 */
[C---:B------:R-:W-:Y:S01]  /*65a0*/  ISETP.NE.AND P1, PT, R166.reuse, 0x4, PT ;  /* 0x00000004a600780c */ /* 0x040fe20003f25270 */
[----:B------:R-:W-:Y:S01]  /*65b0*/  @!PT LDS RZ, [RZ] ;  /* 0x00000000fffff984 */ /* 0x000fe20000000800 */
[----:B------:R-:W-:Y:S01]  /*65c0*/  @!PT LDS RZ, [RZ] ;  /* 0x00000000fffff984 */ /* 0x000fe20000000800 */
[----:B------:R-:W-:Y:S01]  /*65d0*/  @!PT LDS RZ, [RZ] ;  /* 0x00000000fffff984 */ /* 0x000fe20000000800 */
[----:B------:R-:W-:Y:S01]  /*65e0*/  @!PT LDS RZ, [RZ] ;  /* 0x00000000fffff984 */ /* 0x000fe20000000800 */
[----:B------:R5:W-:Y:S06]  /*65f0*/  MEMBAR.ALL.CTA ;  /* 0x0000000000007992 */ /* 0x000bec0000008000 */
[----:B-----5:R-:W5:Y:S01]  /*6600*/  FENCE.VIEW.ASYNC.S ;  /* 0x00000000000073c6 */ /* 0x020f620000000000 */
[----:B------:R-:W-:Y:S01]  /*6610*/  SEL R166, R166, RZ, P1 ;  /* 0x000000ffa6a67207 */ /* 0x000fe20000800000 */
[----:B-----5:R5:W-:Y:S02]  /*6620*/  SYNCS.ARRIVE.TRANS64.RED.A1T0 RZ, [R0+URZ], RZ ;  /* 0x000000ff00ff79a7 */ /* 0x020be400081004ff */
[----:B-----5:R-:W-:Y:S04]  /*6630*/  SEL R0, RZ, 0x1, P1 ;  /* 0x00000001ff007807 */ /* 0x020fe80000800000 */
[----:B--2---:R-:W-:Y:S02]  /*6640*/  LOP3.LUT R165, R165, R0, RZ, 0x3c, !PT ;  /* 0x00000000a5a57212 */ /* 0x004fe400078e3cff */
.L_x_107:
[----:B------:R-:W-:Y:S05]  /*6650*/  BSYNC B1 ;  /* 0x0000000000017941 */ /* 0x000fea0003800000 */
.L_x_106:
[----:B------:R-:W-:Y:S04]  /*6660*/  SHF.R.U32.HI R0, RZ, 0x15, R71 ;  /* 0x00000015ff007819 */ /* 0x000fe80000011647 */
[----:B------:R-:W-:Y:S01]  /*6670*/  LOP3.LUT P1, RZ, R0, 0x3, R159, 0x48, !PT ;  /* 0x0000000300ff7812 */ /* 0x000fe2000782489f */
[----:B------:R-:W-:Y:S01]  /*6680*/  @!UPT UIADD3 URZ, UPT, UPT, URZ, URZ, URZ ;  /* 0x000000fffffff290 */ /* 0x000fe2000fffe0ff */
[----:B----4-:R-:W-:Y:S11]  /*6690*/  @P0 BRA `(.L_x_111) ;  /* 0x0000000000080947 */ /* 0x010ff60003800000 */
[----:B------:R-:W2:Y:S02]  /*66a0*/  SYNCS.PHASECHK.TRANS64.TRYWAIT P0, [R177+URZ+0x150], R4 ;  /* 0x00015004b10075a7 */ /* 0x000ea400080011ff */
[----:B--2---:R-:W-:Y:S05]  /*66b0*/  @!P0 BRA `(.L_x_112) ;  /* 0x0000006000d08947 */ /* 0x004fea0003800000 */
.L_x_111:
[----:B------:R-:W-:Y:S04]  /*66c0*/  BSSY.RECONVERGENT B6, `(.L_x_113) ;  /* 0x0000012000067945 */ /* 0x000fe80003800200 */
[----:B------:R-:W-:Y:S05]  /*66d0*/  @!P1 BRA `(.L_x_114) ;  /* 0x0000000000409947 */ /* 0x000fea0003800000 */
[----:B------:R-:W4:Y:S01]  /*66e0*/  LDCU.64 UR8, c[0x4][0x78] ;  /* 0x01000f00ff0877ac */ /* 0x000f220008000a00 */
[----:B------:R-:W-:Y:S01]  /*66f0*/  MOV R3, 0x0 ;  /* 0x0000000000037802 */ /* 0x000fe20000000f00 */
[----:B------:R-:W-:Y:S02]  /*6700*/  HFMA2 R12, -RZ, RZ, 0, 5.9604644775390625e-08 ;  /* 0x00000001ff0c7431 */ /* 0x000fe400000001ff */
[----:B-1----:R-:W-:Y:S02]  /*6710*/  IMAD.MOV.U32 R8, RZ, RZ, 0x192 ;  /* 0x00000192ff087424 */ /* 0x002fe400078e00ff */
[----:B------:R-:W-:Y:S01]  /*6720*/  IMAD.MOV.U32 R13, RZ, RZ, RZ ;  /* 0x000000ffff0d7224 */ /* 0x000fe200078e00ff */
[----:B------:R-:W1:Y:S01]  /*6730*/  LDCU.64 UR6, c[0x4][0x80] ;  /* 0x01001000ff0677ac */ /* 0x000e620008000a00 */
[----:B------:R-:W3:Y:S01]  /*6740*/  LDC.64 R2, c[0x4][R3] ;  /* 0x0100000003027b82 */ /* 0x000ee20000000a00 */
[----:B------:R-:W5:Y:S01]  /*6750*/  LDCU.64 UR4, c[0x4][0x18] ;  /* 0x01000300ff0477ac */ /* 0x000f620008000a00 */
[----:B----4-:R-:W-:Y:S01]  /*6760*/  MOV R5, UR9 ;  /* 0x0000000900057c02 */ /* 0x010fe20008000f00 */
[----:B--2---:R-:W-:Y:S01]  /*6770*/  IMAD.U32 R4, RZ, RZ, UR8 ;  /* 0x00000008ff047e24 */ /* 0x004fe2000f8e00ff */
[----:B-1----:R-:W-:Y:S01]  /*6780*/  MOV R7, UR7 ;  /* 0x0000000700077c02 */ /* 0x002fe20008000f00 */
[----:B------:R-:W-:Y:S01]  /*6790*/  IMAD.U32 R6, RZ, RZ, UR6 ;  /* 0x00000006ff067e24 */ /* 0x000fe2000f8e00ff */
[----:B-----5:R-:W-:Y:S01]  /*67a0*/  MOV R11, UR5 ;  /* 0x00000005000b7c02 */ /* 0x020fe20008000f00 */
[----:B------:R-:W-:Y:S02]  /*67b0*/  IMAD.U32 R10, RZ, RZ, UR4 ;  /* 0x00000004ff0a7e24 */ /* 0x000fe4000f8e00ff */
[----:B------:R-:W-:Y:S07]  /*67c0*/  LEPC R20, `(.L_x_114) ;  /* 0x000000001014794e */ /* 0x000fee0000000000 */
[----:B---3--:R-:W-:Y:S05]  /*67d0*/  CALL.ABS.NOINC R2 ;  /* 0x0000000002007343 */ /* 0x008fea0003c00000 */
.L_x_114:
[----:B------:R-:W-:Y:S05]  /*67e0*/  BSYNC.RECONVERGENT B6 ;  /* 0x0000000000067941 */ /* 0x000fea0003800200 */
.L_x_113:
[-C--:B------:R-:W-:Y:S01]  /*67f0*/  F2FP.F16.E5M2.UNPACK_B R74, R140.reuse ;  /* 0x0000008cff4a723e */ /* 0x080fe200020004ff */
[----:B------:R-:W-:Y:S05]  /*6800*/  WARPSYNC.ALL ;  /* 0x0000000000007948 */ /* 0x000fea0003800000 */
[----:B------:R-:W-:Y:S01]  /*6810*/  R2UR UR4, R71 ;  /* 0x00000000470472ca */ /* 0x000fe200000e0000 */
[--C-:B------:R-:W-:Y:S01]  /*6820*/  HADD2.F32 R72, -RZ, R74.reuse.H0_H0 ;  /* 0x2000004aff487230 */ /* 0x100fe20000004100 */
[----:B------:R-:W-:Y:S01]  /*6830*/  F2FP.F16.E5M2.UNPACK_B R76, R140.H1 ;  /* 0x0000008cff4c723e */ /* 0x000fe200030004ff */
[----:B------:R-:W-:Y:S01]  /*6840*/  HADD2.F32 R75, -RZ, R74.H1_H1 ;  /* 0x3000004aff4b7230 */ /* 0x000fe20000004100 */
[-C--:B------:R-:W-:Y:S01]  /*6850*/  F2FP.F16.E5M2.UNPACK_B R78, R141.reuse ;  /* 0x0000008dff4e723e */ /* 0x080fe200020004ff */
[----:B------:R-:W-:Y:S01]  /*6860*/  BSSY.RECONVERGENT B0, `(.L_x_115) ;  /* 0x000011d000007945 */ /* 0x000fe20003800200 */
[----:B------:R-:W-:Y:S01]  /*6870*/  F2FP.F16.E5M2.UNPACK_B R80, R141.H1 ;  /* 0x0000008dff50723e */ /* 0x000fe200030004ff */
[----:B------:R-:W-:Y:S01]  /*6880*/  HADD2.F32 R74, -RZ, R76.H0_H0 ;  /* 0x2000004cff4a7230 */ /* 0x000fe20000004100 */
[-C--:B------:R-:W-:Y:S01]  /*6890*/  F2FP.F16.E5M2.UNPACK_B R82, R142.reuse ;  /* 0x0000008eff52723e */ /* 0x080fe200020004ff */
[--C-:B------:R-:W-:Y:S01]  /*68a0*/  HADD2.F32 R77, -RZ, R78.reuse.H0_H0 ;  /* 0x2000004eff4d7230 */ /* 0x100fe20000004100 */
[----:B------:R-:W-:Y:S01]  /*68b0*/  F2FP.F16.E5M2.UNPACK_B R84, R142.H1 ;  /* 0x0000008eff54723e */ /* 0x000fe200030004ff */
[----:B------:R-:W-:Y:S01]  /*68c0*/  HADD2.F32 R78, -RZ, R78.H1_H1 ;  /* 0x3000004eff4e7230 */ /* 0x000fe20000004100 */
[-C--:B------:R-:W-:Y:S01]  /*68d0*/  F2FP.F16.E5M2.UNPACK_B R86, R143.reuse ;  /* 0x0000008fff56723e */ /* 0x080fe200020004ff */
[----:B-12---:R-:W3:Y:S01]  /*68e0*/  LDTM.x64 R4, tmem[UR4] ;  /* 0x00000004000479ee */ /* 0x006ee20008340000 */
[----:B------:R-:W-:Y:S01]  /*68f0*/  F2FP.F16.E5M2.UNPACK_B R88, R143.H1 ;  /* 0x0000008fff58723e */ /* 0x000fe200030004ff */
[----:B------:R-:W-:Y:S01]  /*6900*/  HADD2.F32 R76, -RZ, R76.H1_H1 ;  /* 0x3000004cff4c7230 */ /* 0x000fe20000004100 */
[-C--:B------:R-:W-:Y:S01]  /*6910*/  F2FP.F16.E5M2.UNPACK_B R90, R144.reuse ;  /* 0x00000090ff5a723e */ /* 0x080fe200020004ff */
[----:B------:R-:W-:Y:S01]  /*6920*/  HADD2.F32 R79, -RZ, R80.H0_H0 ;  /* 0x20000050ff4f7230 */ /* 0x000fe20000004100 */
[----:B------:R-:W-:Y:S01]  /*6930*/  F2FP.F16.E5M2.UNPACK_B R92, R144.H1 ;  /* 0x00000090ff5c723e */ /* 0x000fe200030004ff */
[--C-:B------:R-:W-:Y:S01]  /*6940*/  HADD2.F32 R81, -RZ, R82.reuse.H0_H0 ;  /* 0x20000052ff517230 */ /* 0x100fe20000004100 */
[----:B------:R-:W-:Y:S01]  /*6950*/  SHF.L.U32 R182, R164, 0x4, RZ ;  /* 0x00000004a4b67819 */ /* 0x000fe200000006ff */
[----:B------:R-:W-:Y:S01]  /*6960*/  HADD2.F32 R82, -RZ, R82.H1_H1 ;  /* 0x30000052ff527230 */ /* 0x000fe20000004100 */
[----:B------:R-:W-:Y:S01]  /*6970*/  SHF.L.U32 R188, R163, 0x4, RZ ;  /* 0x00000004a3bc7819 */ /* 0x000fe200000006ff */
[--C-:B------:R-:W-:Y:S01]  /*6980*/  HADD2.F32 R85, -RZ, R86.reuse.H0_H0 ;  /* 0x20000056ff557230 */ /* 0x100fe20000004100 */
[----:B------:R-:W-:Y:S01]  /*6990*/  IADD3 R176, PT, PT, R171, R182, RZ ;  /* 0x000000b6abb07210 */ /* 0x000fe20007ffe0ff */
[----:B------:R-:W-:Y:S01]  /*69a0*/  HADD2.F32 R86, -RZ, R86.H1_H1 ;  /* 0x30000056ff567230 */ /* 0x000fe20000004100 */
[----:B------:R-:W-:Y:S01]  /*69b0*/  SHF.L.U32 R183, R169, 0x4, RZ ;  /* 0x00000004a9b77819 */ /* 0x000fe200000006ff */
[--C-:B------:R-:W-:Y:S01]  /*69c0*/  HADD2.F32 R89, -RZ, R90.reuse.H0_H0 ;  /* 0x2000005aff597230 */ /* 0x100fe20000004100 */
[----:B------:R-:W-:Y:S01]  /*69d0*/  F2FP.F16.E5M2.UNPACK_B R94, R145 ;  /* 0x00000091ff5e723e */ /* 0x000fe200020004ff */
[----:B------:R-:W-:Y:S01]  /*69e0*/  HADD2.F32 R90, -RZ, R90.H1_H1 ;  /* 0x3000005aff5a7230 */ /* 0x000fe20000004100 */
[----:B------:R-:W-:Y:S01]  /*69f0*/  IADD3 R178, PT, PT, R183, R176, RZ ;  /* 0x000000b0b7b27210 */ /* 0x000fe20007ffe0ff */
[----:B------:R-:W-:Y:S01]  /*6a00*/  HADD2.F32 R80, -RZ, R80.H1_H1 ;  /* 0x30000050ff507230 */ /* 0x000fe20000004100 */
[----:B------:R-:W-:Y:S01]  /*6a10*/  F2FP.F16.E5M2.UNPACK_B R98, R146 ;  /* 0x00000092ff62723e */ /* 0x000fe200020004ff */
[--C-:B------:R-:W-:Y:S01]  /*6a20*/  HADD2.F32 R93, -RZ, R94.reuse.H0_H0 ;  /* 0x2000005eff5d7230 */ /* 0x100fe20000004100 */
[----:B------:R-:W-:Y:S01]  /*6a30*/  F2FP.F16.E5M2.UNPACK_B R102, R147 ;  /* 0x00000093ff66723e */ /* 0x000fe200020004ff */
[----:B------:R-:W-:Y:S01]  /*6a40*/  HADD2.F32 R94, -RZ, R94.H1_H1 ;  /* 0x3000005eff5e7230 */ /* 0x000fe20000004100 */
[----:B------:R-:W-:Y:S01]  /*6a50*/  F2FP.F16.E5M2.UNPACK_B R106, R148 ;  /* 0x00000094ff6a723e */ /* 0x000fe200020004ff */
[C---:B---3--:R-:W-:Y:S01]  /*6a60*/  FMUL R0, R70.reuse, R4 ;  /* 0x0000000446007220 */ /* 0x048fe20000400000 */
[C---:B------:R-:W-:Y:S01]  /*6a70*/  FMUL R2, R70.reuse, R5 ;  /* 0x0000000546027220 */ /* 0x040fe20000400000 */
[C---:B------:R-:W-:Y:S01]  /*6a80*/  FMUL R4, R70.reuse, R8 ;  /* 0x0000000846047220 */ /* 0x040fe20000400000 */
[C---:B------:R-:W-:Y:S01]  /*6a90*/  FMUL R5, R70.reuse, R9 ;  /* 0x0000000946057220 */ /* 0x040fe20000400000 */
[C---:B------:R-:W-:Y:S01]  /*6aa0*/  FFMA R0, R73.reuse, R72, R0 ;  /* 0x0000004849007223 */ /* 0x040fe20000000000 */
[C---:B------:R-:W-:Y:S01]  /*6ab0*/  FFMA R2, R73.reuse, R75, R2 ;  /* 0x0000004b49027223 */ /* 0x040fe20000000002 */
[C---:B------:R-:W-:Y:S01]  /*6ac0*/  FMUL R8, R70.reuse, R12 ;  /* 0x0000000c46087220 */ /* 0x040fe20000400000 */
[C---:B------:R-:W-:Y:S01]  /*6ad0*/  FMUL R9, R70.reuse, R13 ;  /* 0x0000000d46097220 */ /* 0x040fe20000400000 */
[C---:B------:R-:W-:Y:S01]  /*6ae0*/  FMUL R12, R70.reuse, R16 ;  /* 0x00000010460c7220 */ /* 0x040fe20000400000 */
[C---:B------:R-:W-:Y:S01]  /*6af0*/  FMUL R13, R70.reuse, R17 ;  /* 0x00000011460d7220 */ /* 0x040fe20000400000 */
[C---:B------:R-:W-:Y:S01]  /*6b00*/  FMUL R16, R70.reuse, R20 ;  /* 0x0000001446107220 */ /* 0x040fe20000400000 */
[C---:B------:R-:W-:Y:S01]  /*6b10*/  FMUL R17, R70.reuse, R21 ;  /* 0x0000001546117220 */ /* 0x040fe20000400000 */
[C---:B------:R-:W-:Y:S01]  /*6b20*/  FMUL R20, R70.reuse, R24 ;  /* 0x0000001846147220 */ /* 0x040fe20000400000 */
[C---:B------:R-:W-:Y:S01]  /*6b30*/  FMUL R21, R70.reuse, R25 ;  /* 0x0000001946157220 */ /* 0x040fe20000400000 */
[--C-:B------:R-:W-:Y:S02]  /*6b40*/  HADD2.F32 R97, -RZ, R98.reuse.H0_H0 ;  /* 0x20000062ff617230 */ /* 0x100fe40000004100 */
[C---:B------:R-:W-:Y:S01]  /*6b50*/  FMUL R24, R70.reuse, R28 ;  /* 0x0000001c46187220 */ /* 0x040fe20000400000 */
[----:B------:R-:W-:Y:S02]  /*6b60*/  HADD2.F32 R98, -RZ, R98.H1_H1 ;  /* 0x30000062ff627230 */ /* 0x000fe40000004100 */
[C---:B------:R-:W-:Y:S01]  /*6b70*/  FMUL R25, R70.reuse, R29 ;  /* 0x0000001d46197220 */ /* 0x040fe20000400000 */
[--C-:B------:R-:W-:Y:S02]  /*6b80*/  HADD2.F32 R101, -RZ, R102.reuse.H0_H0 ;  /* 0x20000066ff657230 */ /* 0x100fe40000004100 */
[C---:B------:R-:W-:Y:S01]  /*6b90*/  FMUL R28, R70.reuse, R32 ;  /* 0x00000020461c7220 */ /* 0x040fe20000400000 */
[----:B------:R-:W-:Y:S02]  /*6ba0*/  HADD2.F32 R102, -RZ, R102.H1_H1 ;  /* 0x30000066ff667230 */ /* 0x000fe40000004100 */
[C---:B------:R-:W-:Y:S01]  /*6bb0*/  FMUL R29, R70.reuse, R33 ;  /* 0x00000021461d7220 */ /* 0x040fe20000400000 */
[--C-:B------:R-:W-:Y:S02]  /*6bc0*/  HADD2.F32 R105, -RZ, R106.reuse.H0_H0 ;  /* 0x2000006aff697230 */ /* 0x100fe40000004100 */
[C---:B------:R-:W-:Y:S01]  /*6bd0*/  FMUL R32, R70.reuse, R36 ;  /* 0x0000002446207220 */ /* 0x040fe20000400000 */
[----:B------:R-:W-:Y:S01]  /*6be0*/  F2FP.F16.E5M2.UNPACK_B R96, R145.H1 ;  /* 0x00000091ff60723e */ /* 0x000fe200030004ff */
[----:B------:R-:W-:Y:S02]  /*6bf0*/  HADD2.F32 R106, -RZ, R106.H1_H1 ;  /* 0x3000006aff6a7230 */ /* 0x000fe40000004100 */
[C---:B------:R-:W-:Y:S01]  /*6c00*/  FMUL R33, R70.reuse, R37 ;  /* 0x0000002546217220 */ /* 0x040fe20000400000 */
[C---:B------:R-:W-:Y:S01]  /*6c10*/  FMUL R36, R70.reuse, R40 ;  /* 0x0000002846247220 */ /* 0x040fe20000400000 */
[----:B------:R-:W-:Y:S01]  /*6c20*/  F2FP.F16.E5M2.UNPACK_B R100, R146.H1 ;  /* 0x00000092ff64723e */ /* 0x000fe200030004ff */
        /* <DEDUP_REMOVED lines=8> */
[----:B------:R-:W-:Y:S01]  /*6cb0*/  F2FP.F16.E5M2.UNPACK_B R110, R149 ;  /* 0x00000095ff6e723e */ /* 0x000fe200020004ff */
[C---:B------:R-:W-:Y:S01]  /*6cc0*/  FMUL R49, R70.reuse, R53 ;  /* 0x0000003546317220 */ /* 0x040fe20000400000 */
[C---:B------:R-:W-:Y:S01]  /*6cd0*/  FMUL R52, R70.reuse, R56 ;  /* 0x0000003846347220 */ /* 0x040fe20000400000 */
[----:B------:R-:W-:Y:S01]  /*6ce0*/  F2FP.F16.E5M2.UNPACK_B R112, R149.H1 ;  /* 0x00000095ff70723e */ /* 0x000fe200030004ff */
[C---:B------:R-:W-:Y:S01]  /*6cf0*/  FMUL R53, R70.reuse, R57 ;  /* 0x0000003946357220 */ /* 0x040fe20000400000 */
[--C-:B------:R-:W-:Y:S02]  /*6d00*/  HADD2.F32 R109, -RZ, R110.reuse.H0_H0 ;  /* 0x2000006eff6d7230 */ /* 0x100fe40000004100 */
[C---:B------:R-:W-:Y:S01]  /*6d10*/  FMUL R56, R70.reuse, R60 ;  /* 0x0000003c46387220 */ /* 0x040fe20000400000 */
[----:B------:R-:W-:Y:S01]  /*6d20*/  F2FP.F16.E5M2.UNPACK_B R114, R150 ;  /* 0x00000096ff72723e */ /* 0x000fe200020004ff */
[----:B------:R-:W-:Y:S02]  /*6d30*/  HADD2.F32 R110, -RZ, R110.H1_H1 ;  /* 0x3000006eff6e7230 */ /* 0x000fe40000004100 */
[C---:B------:R-:W-:Y:S01]  /*6d40*/  FMUL R57, R70.reuse, R61 ;  /* 0x0000003d46397220 */ /* 0x040fe20000400000 */
[C---:B------:R-:W-:Y:S01]  /*6d50*/  FMUL R60, R70.reuse, R64 ;  /* 0x00000040463c7220 */ /* 0x040fe20000400000 */
[----:B------:R-:W-:Y:S01]  /*6d60*/  F2FP.F16.E5M2.UNPACK_B R116, R150.H1 ;  /* 0x00000096ff74723e */ /* 0x000fe200030004ff */
[--C-:B------:R-:W-:Y:S02]  /*6d70*/  HADD2.F32 R113, -RZ, R114.reuse.H0_H0 ;  /* 0x20000072ff717230 */ /* 0x100fe40000004100 */
[C---:B------:R-:W-:Y:S01]  /*6d80*/  FMUL R61, R70.reuse, R65 ;  /* 0x00000041463d7220 */ /* 0x040fe20000400000 */
[----:B------:R-:W-:Y:S02]  /*6d90*/  HADD2.F32 R114, -RZ, R114.H1_H1 ;  /* 0x30000072ff727230 */ /* 0x000fe40000004100 */
[C---:B------:R-:W-:Y:S01]  /*6da0*/  FMUL R3, R70.reuse, R6 ;  /* 0x0000000646037220 */ /* 0x040fe20000400000 */
[----:B------:R-:W-:Y:S01]  /*6db0*/  F2FP.F16.E5M2.UNPACK_B R118, R151 ;  /* 0x00000097ff76723e */ /* 0x000fe200020004ff */
[C---:B------:R-:W-:Y:S01]  /*6dc0*/  FMUL R7, R70.reuse, R7 ;  /* 0x0000000746077220 */ /* 0x040fe20000400000 */
[C---:B------:R-:W-:Y:S01]  /*6dd0*/  FMUL R6, R70.reuse, R10 ;  /* 0x0000000a46067220 */ /* 0x040fe20000400000 */
[----:B------:R-:W-:Y:S01]  /*6de0*/  F2FP.F16.E5M2.UNPACK_B R120, R151.H1 ;  /* 0x00000097ff78723e */ /* 0x000fe200030004ff */
[C---:B------:R-:W-:Y:S01]  /*6df0*/  FFMA R3, R73.reuse, R74, R3 ;  /* 0x0000004a49037223 */ /* 0x040fe20000000003 */
[C---:B------:R-:W-:Y:S01]  /*6e00*/  FFMA R7, R73.reuse, R76, R7 ;  /* 0x0000004c49077223 */ /* 0x040fe20000000007 */
[----:B------:R-:W-:Y:S01]  /*6e10*/  F2FP.F16.E5M2.UNPACK_B R122, R152 ;  /* 0x00000098ff7a723e */ /* 0x000fe200020004ff */
[C---:B------:R-:W-:Y:S01]  /*6e20*/  FFMA R4, R73.reuse, R77, R4 ;  /* 0x0000004d49047223 */ /* 0x040fe20000000004 */
[C---:B------:R-:W-:Y:S01]  /*6e30*/  FFMA R5, R73.reuse, R78, R5 ;  /* 0x0000004e49057223 */ /* 0x040fe20000000005 */
[----:B------:R-:W-:Y:S01]  /*6e40*/  F2FP.F16.E5M2.UNPACK_B R124, R152.H1 ;  /* 0x00000098ff7c723e */ /* 0x000fe200030004ff */
[----:B------:R-:W-:Y:S01]  /*6e50*/  FFMA R6, R73, R79, R6 ;  /* 0x0000004f49067223 */ /* 0x000fe20000000006 */
[----:B------:R-:W-:Y:S01]  /*6e60*/  F2FP.SATFINITE.E5M2.F32.PACK_AB_MERGE_C R179, R7, R3, RZ ;  /* 0x0000000307b3723e */ /* 0x000fe200048060ff */
[----:B------:R-:W-:Y:S02]  /*6e70*/  HADD2.F32 R117, -RZ, R118.H0_H0 ;  /* 0x20000076ff757230 */ /* 0x000fe40000004100 */
[----:B------:R-:W-:Y:S01]  /*6e80*/  FMUL R11, R70, R11 ;  /* 0x0000000b460b7220 */ /* 0x000fe20000400000 */
[----:B------:R-:W-:Y:S01]  /*6e90*/  HADD2.F32 R83, -RZ, R84.H0_H0 ;  /* 0x20000054ff537230 */ /* 0x000fe20000004100 */
[----:B------:R-:W-:Y:S01]  /*6ea0*/  F2FP.SATFINITE.E5M2.F32.PACK_AB_MERGE_C R184, R2, R0, R179 ;  /* 0x0000000002b8723e */ /* 0x000fe200048060b3 */
[----:B------:R-:W-:Y:S01]  /*6eb0*/  HADD2.F32 R118, -RZ, R118.H1_H1 ;  /* 0x30000076ff767230 */ /* 0x000fe20000004100 */
[----:B------:R-:W-:Y:S01]  /*6ec0*/  IADD3 R179, PT, PT, R171, R188, RZ ;  /* 0x000000bcabb37210 */ /* 0x000fe20007ffe0ff */
[C---:B------:R-:W-:Y:S01]  /*6ed0*/  FFMA R11, R73.reuse, R80, R11 ;  /* 0x00000050490b7223 */ /* 0x040fe2000000000b */
[C---:B------:R-:W-:Y:S01]  /*6ee0*/  FFMA R8, R73.reuse, R81, R8 ;  /* 0x0000005149087223 */ /* 0x040fe20000000008 */
[----:B------:R-:W-:Y:S01]  /*6ef0*/  FFMA R9, R73, R82, R9 ;  /* 0x0000005249097223 */ /* 0x000fe20000000009 */
[----:B------:R-:W-:Y:S02]  /*6f00*/  HADD2.F32 R121, -RZ, R122.H0_H0 ;  /* 0x2000007aff797230 */ /* 0x000fe40000004100 */
[C---:B------:R-:W-:Y:S01]  /*6f10*/  FMUL R10, R70.reuse, R14 ;  /* 0x0000000e460a7220 */ /* 0x040fe20000400000 */
[----:B------:R-:W-:Y:S01]  /*6f20*/  HADD2.F32 R84, -RZ, R84.H1_H1 ;  /* 0x30000054ff547230 */ /* 0x000fe20000004100 */
[----:B------:R-:W-:Y:S01]  /*6f30*/  F2FP.SATFINITE.E5M2.F32.PACK_AB_MERGE_C R185, R11, R6, RZ ;  /* 0x000000060bb9723e */ /* 0x000fe200048060ff */
[----:B------:R-:W-:Y:S02]  /*6f40*/  HADD2.F32 R122, -RZ, R122.H1_H1 ;  /* 0x3000007aff7a7230 */ /* 0x000fe40000004100 */
[----:B------:R-:W-:Y:S01]  /*6f50*/  FFMA R10, R73, R83, R10 ;  /* 0x00000053490a7223 */ /* 0x000fe2000000000a */
[C---:B------:R-:W-:Y:S01]  /*6f60*/  FMUL R15, R70.reuse, R15 ;  /* 0x0000000f460f7220 */ /* 0x040fe20000400000 */
[--C-:B------:R-:W-:Y:S01]  /*6f70*/  HADD2.F32 R87, -RZ, R88.reuse.H0_H0 ;  /* 0x20000058ff577230 */ /* 0x100fe20000004100 */
[----:B------:R-:W-:Y:S01]  /*6f80*/  F2FP.SATFINITE.E5M2.F32.PACK_AB_MERGE_C R185, R5, R4, R185 ;  /* 0x0000000405b9723e */ /* 0x000fe200048060b9 */
[----:B------:R-:W-:Y:S02]  /*6f90*/  HADD2.F32 R88, -RZ, R88.H1_H1 ;  /* 0x30000058ff587230 */ /* 0x000fe40000004100 */
[C---:B------:R-:W-:Y:S01]  /*6fa0*/  FFMA R15, R73.reuse, R84, R15 ;  /* 0x00000054490f7223 */ /* 0x040fe2000000000f */
[C---:B------:R-:W-:Y:S01]  /*6fb0*/  FFMA R12, R73.reuse, R85, R12 ;  /* 0x00000055490c7223 */ /* 0x040fe2000000000c */
[----:B------:R-:W-:Y:S01]  /*6fc0*/  FFMA R13, R73, R86, R13 ;  /* 0x00000056490d7223 */ /* 0x000fe2000000000d */
[C---:B------:R-:W-:Y:S01]  /*6fd0*/  FMUL R14, R70.reuse, R18 ;  /* 0x00000012460e7220 */ /* 0x040fe20000400000 */
[----:B------:R-:W-:Y:S01]  /*6fe0*/  F2FP.F16.E5M2.UNPACK_B R126, R153 ;  /* 0x00000099ff7e723e */ /* 0x000fe200020004ff */
[C---:B------:R-:W-:Y:S01]  /*6ff0*/  FMUL R19, R70.reuse, R19 ;  /* 0x0000001346137220 */ /* 0x040fe20000400000 */
[----:B------:R-:W-:Y:S01]  /*7000*/  HADD2.F32 R91, -RZ, R92.H0_H0 ;  /* 0x2000005cff5b7230 */ /* 0x000fe20000004100 */
[----:B------:R-:W-:Y:S01]  /*7010*/  F2FP.SATFINITE.E5M2.F32.PACK_AB_MERGE_C R186, R15, R10, RZ ;  /* 0x0000000a0fba723e */ /* 0x000fe200048060ff */
[C---:B------:R-:W-:Y:S01]  /*7020*/  FFMA R14, R73.reuse, R87, R14 ;  /* 0x00000057490e7223 */ /* 0x040fe2000000000e */
[C---:B------:R-:W-:Y:S01]  /*7030*/  FFMA R19, R73.reuse, R88, R19 ;  /* 0x0000005849137223 */ /* 0x040fe20000000013 */
[C---:B------:R-:W-:Y:S01]  /*7040*/  FFMA R16, R73.reuse, R89, R16 ;  /* 0x0000005949107223 */ /* 0x040fe20000000010 */
[----:B------:R-:W-:Y:S01]  /*7050*/  F2FP.F16.E5M2.UNPACK_B R128, R153.H1 ;  /* 0x00000099ff80723e */ /* 0x000fe200030004ff */
[----:B------:R-:W-:Y:S01]  /*7060*/  FFMA R17, R73, R90, R17 ;  /* 0x0000005a49117223 */ /* 0x000fe20000000011 */
[----:B------:R-:W-:Y:S01]  /*7070*/  F2FP.SATFINITE.E5M2.F32.PACK_AB_MERGE_C R186, R9, R8, R186 ;  /* 0x0000000809ba723e */ /* 0x000fe200048060ba */
[--C-:B------:R-:W-:Y:S01]  /*7080*/  HADD2.F32 R125, -RZ, R126.reuse.H0_H0 ;  /* 0x2000007eff7d7230 */ /* 0x100fe20000004100 */
[----:B------:R-:W-:Y:S01]  /*7090*/  F2FP.SATFINITE.E5M2.F32.PACK_AB_MERGE_C R187, R19, R14, RZ ;  /* 0x0000000e13bb723e */ /* 0x000fe200048060ff */
[----:B------:R-:W-:Y:S02]  /*70a0*/  HADD2.F32 R126, -RZ, R126.H1_H1 ;  /* 0x3000007eff7e7230 */ /* 0x000fe40000004100 */
[C---:B------:R-:W-:Y:S01]  /*70b0*/  FMUL R18, R70.reuse, R22 ;  /* 0x0000001646127220 */ /* 0x040fe20000400000 */
[----:B------:R-:W-:Y:S01]  /*70c0*/  HADD2.F32 R92, -RZ, R92.H1_H1 ;  /* 0x3000005cff5c7230 */ /* 0x000fe20000004100 */
[----:B------:R-:W-:Y:S01]  /*70d0*/  F2FP.SATFINITE.E5M2.F32.PACK_AB_MERGE_C R187, R13, R12, R187 ;  /* 0x0000000c0dbb723e */ /* 0x000fe200048060bb */
[C---:B------:R-:W-:Y:S01]  /*70e0*/  FMUL R23, R70.reuse, R23 ;  /* 0x0000001746177220 */ /* 0x040fe20000400000 */
[--C-:B------:R-:W-:Y:S02]  /*70f0*/  HADD2.F32 R95, -RZ, R96.reuse.H0_H0 ;  /* 0x20000060ff5f7230 */ /* 0x100fe40000004100 */
[C---:B------:R-:W-:Y:S01]  /*7100*/  FFMA R18, R73.reuse, R91, R18 ;  /* 0x0000005b49127223 */ /* 0x040fe20000000012 */
[----:B------:R-:W-:Y:S01]  /*7110*/  HADD2.F32 R96, -RZ, R96.H1_H1 ;  /* 0x30000060ff607230 */ /* 0x000fe20000004100 */
[----:B------:R1:W-:Y:S01]  /*7120*/  STS.128 [R137+UR44+0x8200], R184 ;  /* 0x008200b889007988 */ /* 0x0003e20008000c2c */
        /* <DEDUP_REMOVED lines=48> */
[----:B------:R1:W-:Y:S01]  /*7430*/  STS.128 [R176+0x8010], R192 ;  /* 0x008010c0b0007388 */ /* 0x0003e20000000c00 */
[C---:B------:R-:W-:Y:S01]  /*7440*/  FFMA R39, R73.reuse, R108, R39 ;  /* 0x0000006c49277223 */ /* 0x040fe20000000027 */
[C---:B------:R-:W-:Y:S01]  /*7450*/  FFMA R36, R73.reuse, R109, R36 ;  /* 0x0000006d49247223 */ /* 0x040fe20000000024 */
[----:B------:R-:W-:Y:S01]  /*7460*/  FFMA R37, R73, R110, R37 ;  /* 0x0000006e49257223 */ /* 0x000fe20000000025 */
[----:B------:R-:W-:Y:S01]  /*7470*/  FMUL R38, R70, R42 ;  /* 0x0000002a46267220 */ /* 0x000fe20000400000 */
[----:B------:R-:W-:Y:S01]  /*7480*/  ISETP.NE.AND P0, PT, R174, RZ, PT ;  /* 0x000000ffae00720c */ /* 0x000fe20003f05270 */
[C---:B------:R-:W-:Y:S01]  /*7490*/  FMUL R43, R70.reuse, R43 ;  /* 0x0000002b462b7220 */ /* 0x040fe20000400000 */
[--C-:B------:R-:W-:Y:S01]  /*74a0*/  HADD2.F32 R115, -RZ, R116.reuse.H0_H0 ;  /* 0x20000074ff737230 */ /* 0x100fe20000004100 */
[----:B------:R-:W-:Y:S01]  /*74b0*/  F2FP.SATFINITE.E5M2.F32.PACK_AB_MERGE_C R196, R39, R34, RZ ;  /* 0x0000002227c4723e */ /* 0x000fe200048060ff */
[C---:B------:R-:W-:Y:S01]  /*74c0*/  FFMA R38, R73.reuse, R111, R38 ;  /* 0x0000006f49267223 */ /* 0x040fe20000000026 */
[C---:B------:R-:W-:Y:S01]  /*74d0*/  FFMA R43, R73.reuse, R112, R43 ;  /* 0x00000070492b7223 */ /* 0x040fe2000000002b */
[----:B------:R-:W-:Y:S01]  /*74e0*/  FFMA R40, R73, R113, R40 ;  /* 0x0000007149287223 */ /* 0x000fe20000000028 */
[----:B------:R-:W-:Y:S01]  /*74f0*/  F2FP.SATFINITE.E5M2.F32.PACK_AB_MERGE_C R196, R33, R32, R196 ;  /* 0x0000002021c4723e */ /* 0x000fe200048060c4 */
[----:B------:R-:W-:Y:S01]  /*7500*/  FFMA R41, R73, R114, R41 ;  /* 0x0000007249297223 */ /* 0x000fe20000000029 */
[----:B------:R-:W-:Y:S01]  /*7510*/  HADD2.F32 R116, -RZ, R116.H1_H1 ;  /* 0x30000074ff747230 */ /* 0x000fe20000004100 */
[----:B------:R-:W-:Y:S01]  /*7520*/  F2FP.SATFINITE.E5M2.F32.PACK_AB_MERGE_C R197, R43, R38, RZ ;  /* 0x000000262bc5723e */ /* 0x000fe200048060ff */
[C---:B------:R-:W-:Y:S01]  /*7530*/  FMUL R42, R70.reuse, R46 ;  /* 0x0000002e462a7220 */ /* 0x040fe20000400000 */
[C---:B------:R-:W-:Y:S01]  /*7540*/  FMUL R47, R70.reuse, R47 ;  /* 0x0000002f462f7220 */ /* 0x040fe20000400000 */
[--C-:B------:R-:W-:Y:S01]  /*7550*/  HADD2.F32 R119, -RZ, R120.reuse.H0_H0 ;  /* 0x20000078ff777230 */ /* 0x100fe20000004100 */
[----:B------:R-:W-:Y:S01]  /*7560*/  F2FP.SATFINITE.E5M2.F32.PACK_AB_MERGE_C R197, R37, R36, R197 ;  /* 0x0000002425c5723e */ /* 0x000fe200048060c5 */
[C---:B------:R-:W-:Y:S01]  /*7570*/  FFMA R42, R73.reuse, R115, R42 ;  /* 0x00000073492a7223 */ /* 0x040fe2000000002a */
[C---:B------:R-:W-:Y:S01]  /*7580*/  FFMA R47, R73.reuse, R116, R47 ;  /* 0x00000074492f7223 */ /* 0x040fe2000000002f */
[----:B------:R-:W-:Y:S01]  /*7590*/  FFMA R44, R73, R117, R44 ;  /* 0x00000075492c7223 */ /* 0x000fe2000000002c */
[----:B------:R-:W-:Y:S01]  /*75a0*/  ISETP.NE.AND P6, PT, R189, RZ, PT ;  /* 0x000000ffbd00720c */ /* 0x000fe20003fc5270 */
[----:B------:R-:W-:Y:S01]  /*75b0*/  FFMA R45, R73, R118, R45 ;  /* 0x00000076492d7223 */ /* 0x000fe2000000002d */
[----:B------:R-:W-:Y:S01]  /*75c0*/  HADD2.F32 R120, -RZ, R120.H1_H1 ;  /* 0x30000078ff787230 */ /* 0x000fe20000004100 */
[----:B------:R-:W-:Y:S01]  /*75d0*/  F2FP.SATFINITE.E5M2.F32.PACK_AB_MERGE_C R198, R47, R42, RZ ;  /* 0x0000002a2fc6723e */ /* 0x000fe200048060ff */
[C---:B------:R-:W-:Y:S01]  /*75e0*/  FMUL R46, R70.reuse, R50 ;  /* 0x00000032462e7220 */ /* 0x040fe20000400000 */
[C---:B------:R-:W-:Y:S01]  /*75f0*/  FMUL R51, R70.reuse, R51 ;  /* 0x0000003346337220 */ /* 0x040fe20000400000 */
[--C-:B------:R-:W-:Y:S02]  /*7600*/  HADD2.F32 R123, -RZ, R124.reuse.H0_H0 ;  /* 0x2000007cff7b7230 */ /* 0x100fe40000004100 */
[C---:B------:R-:W-:Y:S01]  /*7610*/  FMUL R50, R70.reuse, R54 ;  /* 0x0000003646327220 */ /* 0x040fe20000400000 */
[C---:B------:R-:W-:Y:S01]  /*7620*/  FFMA R46, R73.reuse, R119, R46 ;  /* 0x00000077492e7223 */ /* 0x040fe2000000002e */
[----:B------:R-:W-:Y:S02]  /*7630*/  HADD2.F32 R124, -RZ, R124.H1_H1 ;  /* 0x3000007cff7c7230 */ /* 0x000fe40000004100 */
[C---:B------:R-:W-:Y:S01]  /*7640*/  FFMA R51, R73.reuse, R120, R51 ;  /* 0x0000007849337223 */ /* 0x040fe20000000033 */
[C---:B------:R-:W-:Y:S01]  /*7650*/  FMUL R55, R70.reuse, R55 ;  /* 0x0000003746377220 */ /* 0x040fe20000400000 */
[C---:B------:R-:W-:Y:S01]  /*7660*/  FFMA R48, R73.reuse, R121, R48 ;  /* 0x0000007949307223 */ /* 0x040fe20000000030 */
[C---:B------:R-:W-:Y:S01]  /*7670*/  FFMA R49, R73.reuse, R122, R49 ;  /* 0x0000007a49317223 */ /* 0x040fe20000000031 */
[--C-:B------:R-:W-:Y:S02]  /*7680*/  HADD2.F32 R127, -RZ, R128.reuse.H0_H0 ;  /* 0x20000080ff7f7230 */ /* 0x100fe40000004100 */
[C---:B------:R-:W-:Y:S01]  /*7690*/  FFMA R50, R73.reuse, R123, R50 ;  /* 0x0000007b49327223 */ /* 0x040fe20000000032 */
[----:B------:R-:W-:Y:S02]  /*76a0*/  HADD2.F32 R128, -RZ, R128.H1_H1 ;  /* 0x30000080ff807230 */ /* 0x000fe40000004100 */
[C---:B------:R-:W-:Y:S01]  /*76b0*/  FMUL R54, R70.reuse, R58 ;  /* 0x0000003a46367220 */ /* 0x040fe20000400000 */
        /* <DEDUP_REMOVED lines=16> */
[----:B------:R-:W-:Y:S01]  /*77c0*/  FFMA R63, R73, R132, R63 ;  /* 0x00000084493f7223 */ /* 0x000fe2000000003f */
[----:B------:R-:W-:Y:S01]  /*77d0*/  FMUL R67, R70, R67 ;  /* 0x0000004346437220 */ /* 0x000fe20000400000 */
[----:B------:R-:W-:Y:S01]  /*77e0*/  F2FP.SATFINITE.E5M2.F32.PACK_AB_MERGE_C R199, R51, R46, RZ ;  /* 0x0000002e33c7723e */ /* 0x000fe200048060ff */
[C---:B------:R-:W-:Y:S01]  /*77f0*/  FFMA R60, R73.reuse, R133, R60 ;  /* 0x00000085493c7223 */ /* 0x040fe2000000003c */
[C---:B------:R-:W-:Y:S01]  /*7800*/  FFMA R61, R73.reuse, R134, R61 ;  /* 0x00000086493d7223 */ /* 0x040fe2000000003d */
[C---:B------:R-:W-:Y:S01]  /*7810*/  FFMA R62, R73.reuse, R135, R62 ;  /* 0x00000087493e7223 */ /* 0x040fe2000000003e */
[----:B------:R-:W-:Y:S01]  /*7820*/  FFMA R67, R73, R136, R67 ;  /* 0x0000008849437223 */ /* 0x000fe20000000043 */
[----:B------:R-:W-:Y:S02]  /*7830*/  F2FP.SATFINITE.E5M2.F32.PACK_AB_MERGE_C R198, R41, R40, R198 ;  /* 0x0000002829c6723e */ /* 0x000fe400048060c6 */
[----:B------:R-:W-:Y:S02]  /*7840*/  F2FP.SATFINITE.E5M2.F32.PACK_AB_MERGE_C R199, R45, R44, R199 ;  /* 0x0000002c2dc7723e */ /* 0x000fe400048060c7 */
[----:B------:R-:W-:Y:S02]  /*7850*/  F2FP.SATFINITE.E5M2.F32.PACK_AB_MERGE_C R200, R55, R50, RZ ;  /* 0x0000003237c8723e */ /* 0x000fe400048060ff */
[----:B------:R-:W-:Y:S01]  /*7860*/  F2FP.SATFINITE.E5M2.F32.PACK_AB_MERGE_C R201, R59, R54, RZ ;  /* 0x000000363bc9723e */ /* 0x000fe200048060ff */
[----:B------:R1:W-:Y:S01]  /*7870*/  STS.128 [R179+0x8020], R196 ;  /* 0x008020c4b3007388 */ /* 0x0003e20000000c00 */
[----:B------:R-:W-:Y:S02]  /*7880*/  F2FP.SATFINITE.E5M2.F32.PACK_AB_MERGE_C R202, R63, R58, RZ ;  /* 0x0000003a3fca723e */ /* 0x000fe400048060ff */
[----:B------:R-:W-:Y:S02]  /*7890*/  F2FP.SATFINITE.E5M2.F32.PACK_AB_MERGE_C R203, R67, R62, RZ ;  /* 0x0000003e43cb723e */ /* 0x000fe400048060ff */
[----:B------:R-:W-:Y:S02]  /*78a0*/  F2FP.SATFINITE.E5M2.F32.PACK_AB_MERGE_C R200, R49, R48, R200 ;  /* 0x0000003031c8723e */ /* 0x000fe400048060c8 */
[----:B------:R-:W-:Y:S02]  /*78b0*/  F2FP.SATFINITE.E5M2.F32.PACK_AB_MERGE_C R201, R53, R52, R201 ;  /* 0x0000003435c9723e */ /* 0x000fe400048060c9 */
[----:B------:R-:W-:Y:S02]  /*78c0*/  F2FP.SATFINITE.E5M2.F32.PACK_AB_MERGE_C R202, R57, R56, R202 ;  /* 0x0000003839ca723e */ /* 0x000fe400048060ca */
[----:B------:R-:W-:Y:S02]  /*78d0*/  F2FP.SATFINITE.E5M2.F32.PACK_AB_MERGE_C R203, R61, R60, R203 ;  /* 0x0000003c3dcb723e */ /* 0x000fe400048060cb */
[----:B------:R-:W-:Y:S02]  /*78e0*/  LEA R190, R166, UR44, 0x3 ;  /* 0x0000002ca6be7c11 */ /* 0x000fe4000f8e18ff */
[----:B------:R-:W-:Y:S01]  /*78f0*/  @P6 SHF.L.U32 R191, R165, 0x1f, RZ ;  /* 0x0000001fa5bf6819 */ /* 0x000fe200000006ff */
[----:B------:R1:W-:Y:S01]  /*7900*/  STS.128 [R178+0x8010], R200 ;  /* 0x008010c8b2007388 */ /* 0x0003e20000000c00 */
[----:B------:R-:W-:Y:S01]  /*7910*/  @!PT LDS RZ, [RZ] ;  /* 0x00000000fffff984 */ /* 0x000fe20000000800 */
[----:B------:R-:W-:Y:S01]  /*7920*/  @!PT LDS RZ, [RZ] ;  /* 0x00000000fffff984 */ /* 0x000fe20000000800 */
[----:B------:R-:W-:Y:S01]  /*7930*/  @!PT LDS RZ, [RZ] ;  /* 0x00000000fffff984 */ /* 0x000fe20000000800 */
[----:B------:R-:W-:Y:S01]  /*7940*/  @!PT LDS RZ, [RZ] ;  /* 0x00000000fffff984 */ /* 0x000fe20000000800 */
[----:B------:R2:W-:Y:S07]  /*7950*/  MEMBAR.ALL.CTA ;  /* 0x0000000000007992 */ /* 0x0005ee0000008000 */
[----:B--2---:R-:W2:Y:S02]  /*7960*/  FENCE.VIEW.ASYNC.S ;  /* 0x00000000000073c6 */ /* 0x004ea40000000000 */
[----:B--2---:R-:W-:Y:S06]  /*7970*/  BAR.SYNC.DEFER_BLOCKING 0x1, 0x80 ;  /* 0x0042000000007b1d */ /* 0x004fec0000010000 */
[----:B------:R-:W-:Y:S05]  /*7980*/  @P0 BRA `(.L_x_116) ;  /* 0x0000000000280947 */ /* 0x000fea0003800000 */
[----:B------:R-:W-:Y:S01]  /*7990*/  UIADD3 UR4, UPT, UPT, UR44, 0x8200, URZ ;  /* 0x000082002c047890 */ /* 0x000fe2000fffe0ff */
[----:B------:R-:W-:Y:S05]  /*79a0*/  UMOV UR51, UR36 ;  /* 0x0000002400337c82 */ /* 0x000fea0008000000 */
[----:B------:R-:W-:Y:S01]  /*79b0*/  MOV R173, UR4 ;  /* 0x0000000400ad7c02 */ /* 0x000fe20008000f00 */
[----:B------:R-:W-:Y:S03]  /*79c0*/  UIADD3 UR4, UP0, UPT, UR62, 0x680, URZ ;  /* 0x000006803e047890 */ /* 0x000fe6000ff1e0ff */
[----:B------:R-:W-:Y:S01]  /*79d0*/  R2UR UR48, R173 ;  /* 0x00000000ad3072ca */ /* 0x000fe200000e0000 */
[----:B------:R-:W-:Y:S11]  /*79e0*/  UIADD3.X UR5, UPT, UPT, URZ, UR63, URZ, UP0, !UPT ;  /* 0x0000003fff057290 */ /* 0x000ff600087fe4ff */
[----:B------:R-:W-:Y:S01]  /*79f0*/  @!UPT UIADD3 URZ, UPT, UPT, URZ, URZ, URZ ;  /* 0x000000fffffff290 */ /* 0x000fe2000fffe0ff */
[----:B------:R2:W-:Y:S01]  /*7a00*/  UTMASTG.3D [UR48], [UR4] ;  /* 0x00000030040073b5 */ /* 0x0005e20008010000 */
[----:B------:R0:W-:Y:S01]  /*7a10*/  UTMACMDFLUSH ;  /* 0x00000000000079b7 */ /* 0x0001e20000000000 */
[----:B--2---:R-:W-:Y:S04]  /*7a20*/  DEPBAR.LE SB0, 0x1 ;  /* 0x000080400000791a */ /* 0x004fe80000000000 */
.L_x_116:
[----:B------:R-:W-:Y:S05]  /*7a30*/  BSYNC.RECONVERGENT B0 ;  /* 0x0000000000007941 */ /* 0x000fea0003800200 */
.L_x_115:
[----:B------:R-:W-:Y:S06]  /*7a40*/  BAR.SYNC.DEFER_BLOCKING 0x1, 0x80 ;  /* 0x0042000000007b1d */ /* 0x000fec0000010000 */
[----:B------:R-:W2:Y:S01]  /*7a50*/  @P6 SYNCS.PHASECHK.TRANS64.TRYWAIT P0, [R190+URZ+0xe0], R191 ;  /* 0x0000e0bfbe0065a7 */ /* 0x000ea200080011ff */
[----:B------:R-:W-:Y:S01]  /*7a60*/  BSSY B1, `(.L_x_117) ;  /* 0x0000023000017945 */ /* 0x000fe20003800000 */
[----:B--2---:R-:W-:Y:S03]  /*7a70*/  @P6 SEL R180, RZ, 0x1, !P0 ;  /* 0x00000001ffb46807 */ /* 0x004fe60004000000 */
[----:B------:R-:W-:Y:S05]  /*7a80*/  @!P6 BRA `(.L_x_118) ;  /* 0x000000000080e947 */ /* 0x000fea0003800000 */
[----:B------:R-:W-:Y:S01]  /*7a90*/  ISETP.NE.AND P1, PT, R181, RZ, PT ;  /* 0x000000ffb500720c */ /* 0x000fe20003f25270 */
[----:B------:R-:W2:Y:S01]  /*7aa0*/  S2R R0, SR_CgaCtaId ;  /* 0x0000000000007919 */ /* 0x000ea20000008800 */
[----:B------:R-:W-:Y:S01]  /*7ab0*/  ISETP.NE.AND P0, PT, R180, RZ, PT ;  /* 0x000000ffb400720c */ /* 0x000fe20003f05270 */
[----:B------:R-:W-:Y:S10]  /*7ac0*/  BSSY B0, `(.L_x_119) ;  /* 0x0000009000007945 */ /* 0x000ff40003800000 */
[----:B------:R-:W-:Y:S04]  /*7ad0*/  @P1 IMAD R3, R166, 0x2000, R171 ;  /* 0x00002000a6031824 */ /* 0x000fe800078e02ab */
[C---:B------:R-:W-:Y:S01]  /*7ae0*/  @P1 IMAD.IADD R6, R3.reuse, 0x1, R182 ;  /* 0x0000000103061824 */ /* 0x040fe200078e02b6 */
[----:B------:R-:W-:Y:S03]  /*7af0*/  @P1 IADD3 R4, PT, PT, R3, R188, RZ ;  /* 0x000000bc03041210 */ /* 0x000fe60007ffe0ff */
[----:B------:R-:W-:Y:S01]  /*7b00*/  @P1 IMAD.IADD R2, R183, 0x1, R6 ;  /* 0x00000001b7021824 */ /* 0x000fe200078e0206 */
[----:B------:R-:W-:Y:S06]  /*7b10*/  @P0 BRA `(.L_x_120) ;  /* 0x00000000000c0947 */ /* 0x000fec0003800000 */
[----:B------:R-:W-:Y:S04]  /*7b20*/  SHF.L.U32 R5, R165, 0x1f, RZ ;  /* 0x0000001fa5057819 */ /* 0x000fe800000006ff */
[----:B------:R-:W3:Y:S02]  /*7b30*/  SYNCS.PHASECHK.TRANS64.TRYWAIT P0, [R190+URZ+0xe0], R5 ;  /* 0x0000e005be0075a7 */ /* 0x000ee400080011ff */
[----:B---3--:R-:W-:Y:S05]  /*7b40*/  @!P0 BRA `(.L_x_121) ;  /* 0x0000004c00c08947 */ /* 0x008fea0003800000 */
.L_x_120:
[----:B------:R-:W-:Y:S05]  /*7b50*/  BSYNC B0 ;  /* 0x0000000000007941 */ /* 0x000fea0003800000 */
.L_x_119:
[----:B------:R-:W-:Y:S01]  /*7b60*/  ISETP.NE.AND P0, PT, R181, RZ, PT ;  /* 0x000000ffb500720c */ /* 0x000fe20003f05270 */
[----:B---3--:R-:W-:Y:S02]  /*7b70*/  VIADD R5, R190, 0x100 ;  /* 0x00000100be057836 */ /* 0x008fe40000000000 */
[----:B------:R-:W-:Y:S03]  /*7b80*/  VIADD R166, R166, 0x1 ;  /* 0x00000001a6a67836 */ /* 0x000fe60000000000 */
[----:B--2---:R-:W-:Y:S07]  /*7b90*/  PRMT R0, R0, 0x654, R5 ;  /* 0x0000065400007816 */ /* 0x004fee0000000005 */
[----:B------:R2:W3:Y:S04]  /*7ba0*/  @P0 LDS.128 R140, [R3] ;  /* 0x00000000038c0984 */ /* 0x0004e80000000c00 */
[----:B------:R2:W4:Y:S04]  /*7bb0*/  @P0 LDS.128 R148, [R4+0x20] ;  /* 0x0000200004940984 */ /* 0x0005280000000c00 */
        /* <DEDUP_REMOVED lines=12> */
[----:B--234-:R-:W-:Y:S02]  /*7c80*/  LOP3.LUT R165, R165, R0, RZ, 0x3c, !PT ;  /* 0x00000000a5a57212 */ /* 0x01cfe400078e3cff */
.L_x_118:
[----:B------:R-:W-:Y:S05]  /*7c90*/  BSYNC B1 ;  /* 0x0000000000017941 */ /* 0x000fea0003800000 */
.L_x_117:
[----:B------:R-:W-:Y:S01]  /*7ca0*/  VIADD R0, R71, 0x40 ;  /* 0x0000004047007836 */ /* 0x000fe20000000000 */
[----:B------:R-:W-:Y:S04]  /*7cb0*/  BSSY.RECONVERGENT B6, `(.L_x_122) ;  /* 0x0000015000067945 */ /* 0x000fe80003800200 */
[----:B------:R-:W-:Y:S04]  /*7cc0*/  SHF.R.U32.HI R0, RZ, 0x15, R0 ;  /* 0x00000015ff007819 */ /* 0x000fe80000011600 */
[----:B------:R-:W-:Y:S11]  /*7cd0*/  LOP3.LUT P0, RZ, R0, 0x3, R159, 0x48, !PT ;  /* 0x0000000300ff7812 */ /* 0x000ff6000780489f */
[----:B------:R-:W-:Y:S02]  /*7ce0*/  @!UPT UIADD3 URZ, UPT, UPT, URZ, URZ, URZ ;  /* 0x000000fffffff290 */ /* 0x000fe4000fffe0ff */
        /* <DEDUP_REMOVED lines=8> */
[----:B------:R-:W5:Y:S01]  /*7d70*/  LDCU.64 UR4, c[0x4][0x18] ;  /* 0x01000300ff0477ac */ /* 0x000f620008000a00 */
[----:B--2---:R-:W-:Y:S01]  /*7d80*/  MOV R5, UR9 ;  /* 0x0000000900057c02 */ /* 0x004fe20008000f00 */
[----:B------:R-:W-:Y:S01]  /*7d90*/  IMAD.U32 R4, RZ, RZ, UR8 ;  /* 0x00000008ff047e24 */ /* 0x000fe2000f8e00ff */
[----:B---3--:R-:W-:Y:S01]  /*7da0*/  MOV R7, UR7 ;  /* 0x0000000700077c02 */ /* 0x008fe20008000f00 */
[----:B------:R-:W-:Y:S01]  /*7db0*/  IMAD.U32 R6, RZ, RZ, UR6 ;  /* 0x00000006ff067e24 */ /* 0x000fe2000f8e00ff */
[----:B-----5:R-:W-:Y:S01]  /*7dc0*/  MOV R11, UR5 ;  /* 0x00000005000b7c02 */ /* 0x020fe20008000f00 */
[----:B------:R-:W-:Y:S02]  /*7dd0*/  IMAD.U32 R10, RZ, RZ, UR4 ;  /* 0x00000004ff0a7e24 */ /* 0x000fe4000f8e00ff */
[----:B------:R-:W-:Y:S07]  /*7de0*/  LEPC R20, `(.L_x_123) ;  /* 0x000000001014794e */ /* 0x000fee0000000000 */
[----:B-1--4-:R-:W-:Y:S05]  /*7df0*/  CALL.ABS.NOINC R2 ;  /* 0x0000000002007343 */ /* 0x012fea0003c00000 */
.L_x_123:
[----:B------:R-:W-:Y:S05]  /*7e00*/  BSYNC.RECONVERGENT B6 ;  /* 0x0000000000067941 */ /* 0x000fea0003800200 */
.L_x_122:
[----:B------:R-:W-:Y:S01]  /*7e10*/  F2FP.F16.E5M2.UNPACK_B R4, R141 ;  /* 0x0000008dff04723e */ /* 0x000fe200020004ff */
[----:B------:R-:W-:Y:S05]  /*7e20*/  WARPSYNC.ALL ;  /* 0x0000000000007948 */ /* 0x000fea0003800000 */
[----:B------:R-:W-:Y:S01]  /*7e30*/  R2UR UR4, R71 ;  /* 0x00000000470472ca */ /* 0x000fe200000e0000 */
[--C-:B------:R-:W-:Y:S01]  /*7e40*/  HADD2.F32 R78, -RZ, R4.reuse.H0_H0 ;  /* 0x20000004ff4e7230 */ /* 0x100fe20000004100 */
[-C--:B------:R-:W-:Y:S01]  /*7e50*/  F2FP.F16.E5M2.UNPACK_B R0, R140.reuse ;  /* 0x0000008cff00723e */ /* 0x080fe200020004ff */
[----:B------:R-:W-:Y:S01]  /*7e60*/  HADD2.F32 R75, -RZ, R4.H1_H1 ;  /* 0x30000004ff4b7230 */ /* 0x000fe20000004100 */
[----:B------:R-:W-:Y:S01]  /*7e70*/  F2FP.F16.E5M2.UNPACK_B R4, R143 ;  /* 0x0000008fff04723e */ /* 0x000fe200020004ff */
[----:B------:R-:W-:Y:S01]  /*7e80*/  BSSY.RECONVERGENT B0, `(.L_x_124) ;  /* 0x0000116000007945 */ /* 0x000fe20003800200 */
[----:B------:R-:W-:Y:S01]  /*7e90*/  F2FP.F16.E5M2.UNPACK_B R3, R140.H1 ;  /* 0x0000008cff03723e */ /* 0x000fe200030004ff */
[--C-:B------:R-:W-:Y:S01]  /*7ea0*/  HADD2.F32 R2, -RZ, R0.reuse.H0_H0 ;  /* 0x20000000ff027230 */ /* 0x100fe20000004100 */
[----:B-1----:R-:W-:Y:S01]  /*7eb0*/  F2FP.F16.E5M2.UNPACK_B R127, R154 ;  /* 0x0000009aff7f723e */ /* 0x002fe200020004ff */
[----:B------:R-:W-:Y:S01]  /*7ec0*/  HADD2.F32 R72, -RZ, R0.H1_H1 ;  /* 0x30000000ff487230 */ /* 0x000fe20000004100 */
[----:B------:R-:W-:Y:S01]  /*7ed0*/  F2FP.F16.E5M2.UNPACK_B R0, R141.H1 ;  /* 0x0000008dff00723e */ /* 0x000fe200030004ff */
[--C-:B------:R-:W-:Y:S01]  /*7ee0*/  HADD2.F32 R74, -RZ, R3.reuse.H0_H0 ;  /* 0x20000003ff4a7230 */ /* 0x100fe20000004100 */
[----:B------:R-:W-:Y:S01]  /*7ef0*/  F2FP.F16.E5M2.UNPACK_B R117, R151.H1 ;  /* 0x00000097ff75723e */ /* 0x000fe200030004ff */
[----:B------:R-:W-:Y:S01]  /*7f00*/  HADD2.F32 R76, -RZ, R3.H1_H1 ;  /* 0x30000003ff4c7230 */ /* 0x000fe20000004100 */
[-C--:B------:R-:W-:Y:S01]  /*7f10*/  F2FP.F16.E5M2.UNPACK_B R3, R142.reuse ;  /* 0x0000008eff03723e */ /* 0x080fe200020004ff */
[--C-:B------:R-:W-:Y:S01]  /*7f20*/  HADD2.F32 R80, -RZ, R0.reuse.H0_H0 ;  /* 0x20000000ff507230 */ /* 0x100fe20000004100 */
[----:B------:R-:W-:Y:S01]  /*7f30*/  ISETP.NE.AND P0, PT, R174, RZ, PT ;  /* 0x000000ffae00720c */ /* 0x000fe20003f05270 */
[----:B------:R-:W-:Y:S01]  /*7f40*/  HADD2.F32 R77, -RZ, R0.H1_H1 ;  /* 0x30000000ff4d7230 */ /* 0x000fe20000004100 */
[----:B------:R-:W-:Y:S01]  /*7f50*/  F2FP.F16.E5M2.UNPACK_B R0, R142.H1 ;  /* 0x0000008eff00723e */ /* 0x000fe200030004ff */
[--C-:B------:R-:W-:Y:S01]  /*7f60*/  HADD2.F32 R82, -RZ, R3.reuse.H0_H0 ;  /* 0x20000003ff527230 */ /* 0x100fe20000004100 */
[----:B------:R-:W-:Y:S01]  /*7f70*/  ISETP.NE.AND P6, PT, R189, RZ, PT ;  /* 0x000000ffbd00720c */ /* 0x000fe20003fc5270 */
[----:B------:R-:W-:Y:S01]  /*7f80*/  HADD2.F32 R79, -RZ, R3.H1_H1 ;  /* 0x30000003ff4f7230 */ /* 0x000fe20000004100 */
[----:B------:R-:W-:Y:S01]  /*7f90*/  F2FP.F16.E5M2.UNPACK_B R3, R143.H1 ;  /* 0x0000008fff03723e */ /* 0x000fe200030004ff */
[--C-:B------:R-:W-:Y:S02]  /*7fa0*/  HADD2.F32 R84, -RZ, R0.reuse.H0_H0 ;  /* 0x20000000ff547230 */ /* 0x100fe40000004100 */
[----:B------:R-:W-:Y:S01]  /*7fb0*/  HADD2.F32 R81, -RZ, R0.H1_H1 ;  /* 0x30000000ff517230 */ /* 0x000fe20000004100 */
[-C--:B------:R-:W-:Y:S01]  /*7fc0*/  F2FP.F16.E5M2.UNPACK_B R0, R144.reuse ;  /* 0x00000090ff00723e */ /* 0x080fe200020004ff */
[--C-:B------:R-:W-:Y:S02]  /*7fd0*/  HADD2.F32 R86, -RZ, R4.reuse.H0_H0 ;  /* 0x20000004ff567230 */ /* 0x100fe40000004100 */
[----:B------:R-:W-:Y:S01]  /*7fe0*/  HADD2.F32 R83, -RZ, R4.H1_H1 ;  /* 0x30000004ff537230 */ /* 0x000fe20000004100 */
[-C--:B------:R-:W-:Y:S01]  /*7ff0*/  F2FP.F16.E5M2.UNPACK_B R4, R145.reuse ;  /* 0x00000091ff04723e */ /* 0x080fe200020004ff */
[--C-:B------:R-:W-:Y:S02]  /*8000*/  HADD2.F32 R90, -RZ, R0.reuse.H0_H0 ;  /* 0x20000000ff5a7230 */ /* 0x100fe40000004100 */
[----:B------:R-:W-:Y:S01]  /*8010*/  HADD2.F32 R87, -RZ, R0.H1_H1 ;  /* 0x30000000ff577230 */ /* 0x000fe20000004100 */
[----:B------:R-:W-:Y:S01]  /*8020*/  F2FP.F16.E5M2.UNPACK_B R0, R145.H1 ;  /* 0x00000091ff00723e */ /* 0x000fe200030004ff */
[--C-:B------:R-:W-:Y:S02]  /*8030*/  HADD2.F32 R88, -RZ, R3.reuse.H0_H0 ;  /* 0x20000003ff587230 */ /* 0x100fe40000004100 */
[----:B------:R-:W-:Y:S01]  /*8040*/  HADD2.F32 R85, -RZ, R3.H1_H1 ;  /* 0x30000003ff557230 */ /* 0x000fe20000004100 */
[----:B------:R-:W-:Y:S01]  /*8050*/  F2FP.F16.E5M2.UNPACK_B R3, R144.H1 ;  /* 0x00000090ff03723e */ /* 0x000fe200030004ff */
[--C-:B------:R-:W-:Y:S02]  /*8060*/  HADD2.F32 R96, -RZ, R0.reuse.H0_H0 ;  /* 0x20000000ff607230 */ /* 0x100fe40000004100 */
[----:B------:R-:W-:Y:S01]  /*8070*/  HADD2.F32 R93, -RZ, R0.H1_H1 ;  /* 0x30000000ff5d7230 */ /* 0x000fe20000004100 */
[-C--:B------:R-:W-:Y:S01]  /*8080*/  F2FP.F16.E5M2.UNPACK_B R0, R146.reuse.H1 ;  /* 0x00000092ff00723e */ /* 0x080fe200030004ff */
[--C-:B------:R-:W-:Y:S02]  /*8090*/  HADD2.F32 R94, -RZ, R4.reuse.H0_H0 ;  /* 0x20000004ff5e7230 */ /* 0x100fe40000004100 */
[----:B------:R-:W-:Y:S01]  /*80a0*/  HADD2.F32 R91, -RZ, R4.H1_H1 ;  /* 0x30000004ff5b7230 */ /* 0x000fe20000004100 */
[----:B------:R-:W-:Y:S01]  /*80b0*/  F2FP.F16.E5M2.UNPACK_B R4, R147 ;  /* 0x00000093ff04723e */ /* 0x000fe200020004ff */
[--C-:B------:R-:W-:Y:S02]  /*80c0*/  HADD2.F32 R92, -RZ, R3.reuse.H0_H0 ;  /* 0x20000003ff5c7230 */ /* 0x100fe40000004100 */
[----:B------:R-:W-:Y:S01]  /*80d0*/  HADD2.F32 R89, -RZ, R3.H1_H1 ;  /* 0x30000003ff597230 */ /* 0x000fe20000004100 */
[----:B------:R-:W-:Y:S01]  /*80e0*/  F2FP.F16.E5M2.UNPACK_B R3, R146 ;  /* 0x00000092ff03723e */ /* 0x000fe200020004ff */
[--C-:B------:R-:W-:Y:S02]  /*80f0*/  HADD2.F32 R100, -RZ, R0.reuse.H0_H0 ;  /* 0x20000000ff647230 */ /* 0x100fe40000004100 */
[----:B------:R-:W-:Y:S01]  /*8100*/  HADD2.F32 R97, -RZ, R0.H1_H1 ;  /* 0x30000000ff617230 */ /* 0x000fe20000004100 */
[-C--:B------:R-:W-:Y:S01]  /*8110*/  F2FP.F16.E5M2.UNPACK_B R0, R148.reuse ;  /* 0x00000094ff00723e */ /* 0x080fe200020004ff */
[--C-:B------:R-:W-:Y:S02]  /*8120*/  HADD2.F32 R102, -RZ, R4.reuse.H0_H0 ;  /* 0x20000004ff667230 */ /* 0x100fe40000004100 */
[----:B------:R-:W-:Y:S01]  /*8130*/  HADD2.F32 R99, -RZ, R4.H1_H1 ;  /* 0x30000004ff637230 */ /* 0x000fe20000004100 */
[----:B------:R-:W-:Y:S01]  /*8140*/  F2FP.F16.E5M2.UNPACK_B R4, R149 ;  /* 0x00000095ff04723e */ /* 0x000fe200020004ff */
[--C-:B------:R-:W-:Y:S02]  /*8150*/  HADD2.F32 R98, -RZ, R3.reuse.H0_H0 ;  /* 0x20000003ff627230 */ /* 0x100fe40000004100 */
[----:B------:R-:W-:Y:S01]  /*8160*/  HADD2.F32 R95, -RZ, R3.H1_H1 ;  /* 0x30000003ff5f7230 */ /* 0x000fe20000004100 */
[----:B------:R-:W-:Y:S01]  /*8170*/  F2FP.F16.E5M2.UNPACK_B R3, R147.H1 ;  /* 0x00000093ff03723e */ /* 0x000fe200030004ff */
[--C-:B------:R-:W-:Y:S02]  /*8180*/  HADD2.F32 R106, -RZ, R0.reuse.H0_H0 ;  /* 0x20000000ff6a7230 */ /* 0x100fe40000004100 */
[----:B------:R-:W-:Y:S01]  /*8190*/  HADD2.F32 R103, -RZ, R0.H1_H1 ;  /* 0x30000000ff677230 */ /* 0x000fe20000004100 */
[----:B------:R-:W-:Y:S01]  /*81a0*/  F2FP.F16.E5M2.UNPACK_B R0, R148.H1 ;  /* 0x00000094ff00723e */ /* 0x000fe200030004ff */
[--C-:B------:R-:W-:Y:S02]  /*81b0*/  HADD2.F32 R110, -RZ, R4.reuse.H0_H0 ;  /* 0x20000004ff6e7230 */ /* 0x100fe40000004100 */
[----:B------:R-:W-:Y:S02]  /*81c0*/  HADD2.F32 R107, -RZ, R4.H1_H1 ;  /* 0x30000004ff6b7230 */ /* 0x000fe40000004100 */
[--C-:B------:R-:W-:Y:S01]  /*81d0*/  HADD2.F32 R104, -RZ, R3.reuse.H0_H0 ;  /* 0x20000003ff687230 */ /* 0x100fe20000004100 */
[----:B------:R-:W1:Y:S01]  /*81e0*/  LDTM.x64 R4, tmem[UR4+0x40] ;  /* 0x00004004000479ee */ /* 0x000e620008340000 */
[----:B------:R-:W-:Y:S01]  /*81f0*/  HADD2.F32 R101, -RZ, R3.H1_H1 ;  /* 0x30000003ff657230 */ /* 0x000fe20000004100 */
[----:B------:R-:W-:Y:S01]  /*8200*/  F2FP.F16.E5M2.UNPACK_B R3, R149.H1 ;  /* 0x00000095ff03723e */ /* 0x000fe200030004ff */
        /* <DEDUP_REMOVED lines=14> */
[----:B------:R-:W-:Y:S01]  /*82f0*/  F2FP.F16.E5M2.UNPACK_B R0, R152.H1 ;  /* 0x00000098ff00723e */ /* 0x000fe200030004ff */
[--C-:B------:R-:W-:Y:S02]  /*8300*/  HADD2.F32 R122, -RZ, R3.reuse.H0_H0 ;  /* 0x20000003ff7a7230 */ /* 0x100fe40000004100 */
[C---:B-1----:R-:W-:Y:S01]  /*8310*/  FMUL R7, R70.reuse, R7 ;  /* 0x0000000746077220 */ /* 0x042fe20000400000 */
        /* <DEDUP_REMOVED lines=10> */
[C---:B------:R-:W-:Y:S01]  /*83c0*/  FMUL R0, R70.reuse, R4 ;  /* 0x0000000446007220 */ /* 0x040fe20000400000 */
[--C-:B------:R-:W-:Y:S01]  /*83d0*/  HADD2.F32 R130, -RZ, R127.reuse.H0_H0 ;  /* 0x2000007fff827230 */ /* 0x100fe20000004100 */
[----:B------:R-:W-:Y:S01]  /*83e0*/  F2FP.F16.E5M2.UNPACK_B R4, R155 ;  /* 0x0000009bff04723e */ /* 0x000fe200020004ff */
[----:B------:R-:W-:Y:S02]  /*83f0*/  HADD2.F32 R127, -RZ, R127.H1_H1 ;  /* 0x3000007fff7f7230 */ /* 0x000fe40000004100 */
[C---:B------:R-:W-:Y:S01]  /*8400*/  FFMA R0, R73.reuse, R2, R0 ;  /* 0x0000000249007223 */ /* 0x040fe20000000000 */
[C---:B------:R-:W-:Y:S01]  /*8410*/  FMUL R2, R70.reuse, R5 ;  /* 0x0000000546027220 */ /* 0x040fe20000400000 */
[--C-:B------:R-:W-:Y:S01]  /*8420*/  HADD2.F32 R132, -RZ, R3.reuse.H0_H0 ;  /* 0x20000003ff847230 */ /* 0x100fe20000004100 */
[----:B------:R-:W-:Y:S01]  /*8430*/  F2FP.F16.E5M2.UNPACK_B R5, R155.H1 ;  /* 0x0000009bff05723e */ /* 0x000fe200030004ff */
[----:B------:R-:W-:Y:S02]  /*8440*/  HADD2.F32 R129, -RZ, R3.H1_H1 ;  /* 0x30000003ff817230 */ /* 0x000fe40000004100 */
[C---:B------:R-:W-:Y:S01]  /*8450*/  FFMA R2, R73.reuse, R72, R2 ;  /* 0x0000004849027223 */ /* 0x040fe20000000002 */
[--C-:B------:R-:W-:Y:S02]  /*8460*/  HADD2.F32 R72, -RZ, R4.reuse.H0_H0 ;  /* 0x20000004ff487230 */ /* 0x100fe40000004100 */
[C---:B------:R-:W-:Y:S01]  /*8470*/  FMUL R3, R70.reuse, R6 ;  /* 0x0000000646037220 */ /* 0x040fe20000400000 */
[----:B------:R-:W-:Y:S02]  /*8480*/  HADD2.F32 R131, -RZ, R4.H1_H1 ;  /* 0x30000004ff837230 */ /* 0x000fe40000004100 */
[C---:B------:R-:W-:Y:S01]  /*8490*/  FMUL R4, R70.reuse, R9 ;  /* 0x0000000946047220 */ /* 0x040fe20000400000 */
[--C-:B------:R-:W-:Y:S02]  /*84a0*/  HADD2.F32 R133, -RZ, R5.reuse.H1_H1 ;  /* 0x30000005ff857230 */ /* 0x100fe40000004100 */
[C---:B------:R-:W-:Y:S01]  /*84b0*/  FFMA R3, R73.reuse, R74, R3 ;  /* 0x0000004a49037223 */ /* 0x040fe20000000003 */
[----:B------:R-:W-:Y:S01]  /*84c0*/  FFMA R7, R73, R76, R7 ;  /* 0x0000004c49077223 */ /* 0x000fe20000000007 */
[----:B------:R-:W-:Y:S02]  /*84d0*/  HADD2.F32 R74, -RZ, R5.H0_H0 ;  /* 0x20000005ff4a7230 */ /* 0x000fe40000004100 */
[C---:B------:R-:W-:Y:S01]  /*84e0*/  FMUL R5, R70.reuse, R10 ;  /* 0x0000000a46057220 */ /* 0x040fe20000400000 */
[C---:B------:R-:W-:Y:S01]  /*84f0*/  FMUL R6, R70.reuse, R11 ;  /* 0x0000000b46067220 */ /* 0x040fe20000400000 */
[C---:B------:R-:W-:Y:S01]  /*8500*/  FMUL R11, R70.reuse, R16 ;  /* 0x00000010460b7220 */ /* 0x040fe20000400000 */
[----:B------:R-:W-:Y:S01]  /*8510*/  F2FP.SATFINITE.E5M2.F32.PACK_AB_MERGE_C R135, R7, R3, RZ ;  /* 0x000000030787723e */ /* 0x000fe200048060ff */
[C---:B------:R-:W-:Y:S01]  /*8520*/  FMUL R3, R70.reuse, R8 ;  /* 0x0000000846037220 */ /* 0x040fe20000400000 */
[C---:B------:R-:W-:Y:S01]  /*8530*/  FMUL R7, R70.reuse, R12 ;  /* 0x0000000c46077220 */ /* 0x040fe20000400000 */
[C---:B------:R-:W-:Y:S01]  /*8540*/  FMUL R8, R70.reuse, R13 ;  /* 0x0000000d46087220 */ /* 0x040fe20000400000 */
[C---:B------:R-:W-:Y:S01]  /*8550*/  FMUL R12, R70.reuse, R17 ;  /* 0x00000011460c7220 */ /* 0x040fe20000400000 */
[C---:B------:R-:W-:Y:S01]  /*8560*/  FFMA R3, R73.reuse, R78, R3 ;  /* 0x0000004e49037223 */ /* 0x040fe20000000003 */
[C---:B------:R-:W-:Y:S01]  /*8570*/  FFMA R4, R73.reuse, R75, R4 ;  /* 0x0000004b49047223 */ /* 0x040fe20000000004 */
[C---:B------:R-:W-:Y:S01]  /*8580*/  FFMA R5, R73.reuse, R80, R5 ;  /* 0x0000005049057223 */ /* 0x040fe20000000005 */
[C---:B------:R-:W-:Y:S01]  /*8590*/  FFMA R6, R73.reuse, R77, R6 ;  /* 0x0000004d49067223 */ /* 0x040fe20000000006 */
[C---:B------:R-:W-:Y:S01]  /*85a0*/  FFMA R7, R73.reuse, R82, R7 ;  /* 0x0000005249077223 */ /* 0x040fe20000000007 */
[C---:B------:R-:W-:Y:S01]  /*85b0*/  FFMA R8, R73.reuse, R79, R8 ;  /* 0x0000004f49087223 */ /* 0x040fe20000000008 */
[C---:B------:R-:W-:Y:S01]  /*85c0*/  FMUL R16, R70.reuse, R21 ;  /* 0x0000001546107220 */ /* 0x040fe20000400000 */
[----:B------:R-:W-:Y:S01]  /*85d0*/  FMUL R9, R70, R14 ;  /* 0x0000000e46097220 */ /* 0x000fe20000400000 */
[----:B------:R-:W-:Y:S01]  /*85e0*/  F2FP.SATFINITE.E5M2.F32.PACK_AB_MERGE_C R5, R6, R5, RZ ;  /* 0x000000050605723e */ /* 0x000fe200048060ff */
[C---:B------:R-:W-:Y:S01]  /*85f0*/  FMUL R10, R70.reuse, R15 ;  /* 0x0000000f460a7220 */ /* 0x040fe20000400000 */
[C---:B------:R-:W-:Y:S01]  /*8600*/  FMUL R15, R70.reuse, R20 ;  /* 0x00000014460f7220 */ /* 0x040fe20000400000 */
[C---:B------:R-:W-:Y:S01]  /*8610*/  FFMA R9, R73.reuse, R84, R9 ;  /* 0x0000005449097223 */ /* 0x040fe20000000009 */
[C---:B------:R-:W-:Y:S01]  /*8620*/  FMUL R20, R70.reuse, R25 ;  /* 0x0000001946147220 */ /* 0x040fe20000400000 */
[C---:B------:R-:W-:Y:S01]  /*8630*/  FFMA R10, R73.reuse, R81, R10 ;  /* 0x00000051490a7223 */ /* 0x040fe2000000000a */
[C---:B------:R-:W-:Y:S01]  /*8640*/  FFMA R11, R73.reuse, R86, R11 ;  /* 0x00000056490b7223 */ /* 0x040fe2000000000b */
[C---:B------:R-:W-:Y:S01]  /*8650*/  FFMA R12, R73.reuse, R83, R12 ;  /* 0x00000053490c7223 */ /* 0x040fe2000000000c */
[C---:B------:R-:W-:Y:S01]  /*8660*/  FMUL R13, R70.reuse, R18 ;  /* 0x00000012460d7220 */ /* 0x040fe20000400000 */
[----:B------:R-:W-:Y:S01]  /*8670*/  FMUL R14, R70, R19 ;  /* 0x00000013460e7220 */ /* 0x000fe20000400000 */
[----:B------:R-:W-:Y:S01]  /*8680*/  F2FP.SATFINITE.E5M2.F32.PACK_AB_MERGE_C R9, R10, R9, RZ ;  /* 0x000000090a09723e */ /* 0x000fe200048060ff */
[C---:B------:R-:W-:Y:S01]  /*8690*/  FMUL R19, R70.reuse, R24 ;  /* 0x0000001846137220 */ /* 0x040fe20000400000 */
        /* <DEDUP_REMOVED lines=17> */
[----:B------:R-:W-:Y:S01]  /*87b0*/  FMUL R27, R70, R32 ;  /* 0x00000020461b7220 */ /* 0x000fe20000400000 */
[C---:B------:R-:W-:Y:S01]  /*87c0*/  FFMA R21, R73.reuse, R96, R21 ;  /* 0x0000006049157223 */ /* 0x040fe20000000015 */
[C---:B------:R-:W-:Y:S01]  /*87d0*/  FFMA R22, R73.reuse, R93, R22 ;  /* 0x0000005d49167223 */ /* 0x040fe20000000016 */
[----:B------:R-:W-:Y:S01]  /*87e0*/  F2FP.SATFINITE.E5M2.F32.PACK_AB_MERGE_C R16, R16, R15, R17 ;  /* 0x0000000f1010723e */ /* 0x000fe20004806011 */
[C---:B------:R-:W-:Y:S01]  /*87f0*/  FFMA R23, R73.reuse, R98, R23 ;  /* 0x0000006249177223 */ /* 0x040fe20000000017 */
[C---:B------:R-:W-:Y:S01]  /*8800*/  FFMA R24, R73.reuse, R95, R24 ;  /* 0x0000005f49187223 */ /* 0x040fe20000000018 */
[----:B------:R-:W-:Y:S01]  /*8810*/  FMUL R32, R70, R37 ;  /* 0x0000002546207220 */ /* 0x000fe20000400000 */
[----:B------:R-:W-:Y:S01]  /*8820*/  F2FP.SATFINITE.E5M2.F32.PACK_AB_MERGE_C R21, R22, R21, RZ ;  /* 0x000000151615723e */ /* 0x000fe200048060ff */
[C---:B------:R-:W-:Y:S01]  /*8830*/  FMUL R25, R70.reuse, R30 ;  /* 0x0000001e46197220 */ /* 0x040fe20000400000 */
[C---:B------:R-:W-:Y:S01]  /*8840*/  FMUL R26, R70.reuse, R31 ;  /* 0x0000001f461a7220 */ /* 0x040fe20000400000 */
[----:B------:R-:W-:Y:S01]  /*8850*/  FMUL R31, R70, R36 ;  /* 0x00000024461f7220 */ /* 0x000fe20000400000 */
[----:B------:R-:W-:Y:S01]  /*8860*/  F2FP.SATFINITE.E5M2.F32.PACK_AB_MERGE_C R17, R20, R19, R21 ;  /* 0x000000131411723e */ /* 0x000fe20004806015 */
        /* <DEDUP_REMOVED lines=8> */
[----:B------:R-:W-:Y:S01]  /*88f0*/  FMUL R35, R70, R40 ;  /* 0x0000002846237220 */ /* 0x000fe20000400000 */
[C---:B------:R-:W-:Y:S01]  /*8900*/  FFMA R29, R73.reuse, R104, R29 ;  /* 0x00000068491d7223 */ /* 0x040fe2000000001d */
[----:B------:R-:W-:Y:S01]  /*8910*/  F2FP.SATFINITE.E5M2.F32.PACK_AB_MERGE_C R18, R24, R23, R18 ;  /* 0x000000171812723e */ /* 0x000fe20004806012 */
        /* <DEDUP_REMOVED lines=22> */
[C---:B------:R-:W-:Y:S01]  /*8a80*/  FMUL R41, R70.reuse, R46 ;  /* 0x0000002e46297220 */ /* 0x040fe20000400000 */
[C---:B------:R-:W-:Y:S01]  /*8a90*/  FMUL R42, R70.reuse, R47 ;  /* 0x0000002f462a7220 */ /* 0x040fe20000400000 */
        /* <DEDUP_REMOVED lines=8> */
[C---:B------:R-:W-:Y:S01]  /*8b20*/  FMUL R47, R70.reuse, R52 ;  /* 0x00000034462f7220 */ /* 0x040fe20000400000 */
        /* <DEDUP_REMOVED lines=10> */
[C---:B------:R-:W-:Y:S01]  /*8bd0*/  FFMA R45, R73.reuse, R120, R45 ;  /* 0x00000078492d7223 */ /* 0x040fe2000000002d */
[C---:B------:R-:W-:Y:S01]  /*8be0*/  FMUL R59, R70.reuse, R64 ;  /* 0x00000040463b7220 */ /* 0x040fe20000400000 */
[C---:B------:R-:W-:Y:S01]  /*8bf0*/  FMUL R60, R70.reuse, R65 ;  /* 0x00000041463c7220 */ /* 0x040fe20000400000 */
[C---:B------:R-:W-:Y:S01]  /*8c00*/  FMUL R61, R70.reuse, R66 ;  /* 0x00000042463d7220 */ /* 0x040fe20000400000 */
[----:B------:R-:W-:Y:S01]  /*8c10*/  FMUL R62, R70, R67 ;  /* 0x00000043463e7220 */ /* 0x000fe20000400000 */
[C---:B------:R-:W-:Y:S01]  /*8c20*/  FFMA R46, R73.reuse, R117, R46 ;  /* 0x00000075492e7223 */ /* 0x040fe2000000002e */
[----:B------:R-:W-:Y:S01]  /*8c30*/  F2FP.SATFINITE.E5M2.F32.PACK_AB_MERGE_C R64, R2, R0, R135 ;  /* 0x000000000240723e */ /* 0x000fe20004806087 */
[C---:B------:R-:W-:Y:S01]  /*8c40*/  FFMA R47, R73.reuse, R122, R47 ;  /* 0x0000007a492f7223 */ /* 0x040fe2000000002f */
[----:B------:R-:W-:Y:S01]  /*8c50*/  F2FP.SATFINITE.E5M2.F32.PACK_AB_MERGE_C R65, R4, R3, R5 ;  /* 0x000000030441723e */ /* 0x000fe20004806005 */
[C---:B------:R-:W-:Y:S01]  /*8c60*/  FFMA R48, R73.reuse, R119, R48 ;  /* 0x0000007749307223 */ /* 0x040fe20000000030 */
[----:B------:R-:W-:Y:S01]  /*8c70*/  F2FP.SATFINITE.E5M2.F32.PACK_AB_MERGE_C R66, R8, R7, R9 ;  /* 0x000000070842723e */ /* 0x000fe20004806009 */
[C---:B------:R-:W-:Y:S01]  /*8c80*/  FFMA R49, R73.reuse, R124, R49 ;  /* 0x0000007c49317223 */ /* 0x040fe20000000031 */
[----:B------:R-:W-:Y:S01]  /*8c90*/  F2FP.SATFINITE.E5M2.F32.PACK_AB_MERGE_C R67, R12, R11, R13 ;  /* 0x0000000b0c43723e */ /* 0x000fe2000480600d */
[----:B------:R-:W-:Y:S01]  /*8ca0*/  FMUL R53, R70, R58 ;  /* 0x0000003a46357220 */ /* 0x000fe20000400000 */
[C---:B------:R-:W-:Y:S01]  /*8cb0*/  FFMA R50, R73.reuse, R121, R50 ;  /* 0x0000007949327223 */ /* 0x040fe20000000032 */
[C---:B------:R-:W-:Y:S01]  /*8cc0*/  FFMA R51, R73.reuse, R126, R51 ;  /* 0x0000007e49337223 */ /* 0x040fe20000000033 */
[C---:B------:R-:W-:Y:S01]  /*8cd0*/  FFMA R52, R73.reuse, R123, R52 ;  /* 0x0000007b49347223 */ /* 0x040fe20000000034 */
[----:B------:R1:W-:Y:S01]  /*8ce0*/  STS.128 [R137+UR44+0xa200], R64 ;  /* 0x00a2004089007988 */ /* 0x0003e20008000c2c */
[C---:B------:R-:W-:Y:S01]  /*8cf0*/  FFMA R53, R73.reuse, R128, R53 ;  /* 0x0000008049357223 */ /* 0x040fe20000000035 */
[----:B------:R-:W-:Y:S01]  /*8d00*/  F2FP.SATFINITE.E5M2.F32.PACK_AB_MERGE_C R37, R38, R37, RZ ;  /* 0x000000252625723e */ /* 0x000fe200048060ff */
[C---:B------:R-:W-:Y:S01]  /*8d10*/  FFMA R54, R73.reuse, R125, R54 ;  /* 0x0000007d49367223 */ /* 0x040fe20000000036 */
[----:B------:R-:W-:Y:S01]  /*8d20*/  FMUL R58, R70, R63 ;  /* 0x0000003f463a7220 */ /* 0x000fe20000400000 */
[C---:B------:R-:W-:Y:S01]  /*8d30*/  FFMA R55, R73.reuse, R130, R55 ;  /* 0x0000008249377223 */ /* 0x040fe20000000037 */
[C---:B------:R-:W-:Y:S01]  /*8d40*/  FFMA R56, R73.reuse, R127, R56 ;  /* 0x0000007f49387223 */ /* 0x040fe20000000038 */
[C---:B------:R-:W-:Y:S01]  /*8d50*/  FFMA R57, R73.reuse, R132, R57 ;  /* 0x0000008449397223 */ /* 0x040fe20000000039 */
[----:B------:R1:W-:Y:S01]  /*8d60*/  STS.128 [R176+0xa010], R16 ;  /* 0x00a01010b0007388 */ /* 0x0003e20000000c00 */
[----:B------:R-:W-:Y:S01]  /*8d70*/  F2FP.SATFINITE.E5M2.F32.PACK_AB_MERGE_C R33, R36, R35, R37 ;  /* 0x000000232421723e */ /* 0x000fe20004806025 */
[C---:B------:R-:W-:Y:S01]  /*8d80*/  FFMA R58, R73.reuse, R129, R58 ;  /* 0x00000081493a7223 */ /* 0x040fe2000000003a */
[----:B------:R-:W-:Y:S01]  /*8d90*/  F2FP.SATFINITE.E5M2.F32.PACK_AB_MERGE_C R34, R42, R41, RZ ;  /* 0x000000292a22723e */ /* 0x000fe200048060ff */
[C---:B------:R-:W-:Y:S01]  /*8da0*/  FFMA R59, R73.reuse, R72, R59 ;  /* 0x00000048493b7223 */ /* 0x040fe2000000003b */
[----:B------:R-:W-:Y:S01]  /*8db0*/  F2FP.SATFINITE.E5M2.F32.PACK_AB_MERGE_C R35, R46, R45, RZ ;  /* 0x0000002d2e23723e */ /* 0x000fe200048060ff */
        /* <DEDUP_REMOVED lines=25> */
[----:B------:R-:W-:Y:S02]  /*8f50*/  UIADD3 UR4, UP0, UPT, UR62, 0x680, URZ ;  /* 0x000006803e047890 */ /* 0x000fe4000ff1e0ff */
[----:B------:R-:W-:Y:S02]  /*8f60*/  UIADD3 UR9, UPT, UPT, UR49, 0x40, URZ ;  /* 0x0000004031097890 */ /* 0x000fe4000fffe0ff */
[----:B------:R-:W-:Y:S02]  /*8f70*/  UIADD3 UR8, UPT, UPT, UR44, 0xa200, URZ ;  /* 0x0000a2002c087890 */ /* 0x000fe4000fffe0ff */
[----:B------:R-:W-:Y:S01]  /*8f80*/  UIADD3.X UR5, UPT, UPT, URZ, UR63, URZ, UP0, !UPT ;  /* 0x0000003fff057290 */ /* 0x000fe200087fe4ff */
[----:B------:R-:W-:Y:S01]  /*8f90*/  UMOV UR10, UR50 ;  /* 0x00000032000a7c82 */ /* 0x000fe20008000000 */
[----:B------:R-:W-:Y:S07]  /*8fa0*/  UMOV UR11, UR36 ;  /* 0x00000024000b7c82 */ /* 0x000fee0008000000 */
[----:B------:R2:W-:Y:S01]  /*8fb0*/  UTMASTG.3D [UR8], [UR4] ;  /* 0x00000008040073b5 */ /* 0x0005e20008010000 */
[----:B------:R0:W-:Y:S01]  /*8fc0*/  UTMACMDFLUSH ;  /* 0x00000000000079b7 */ /* 0x0001e20000000000 */
[----:B--2---:R-:W-:Y:S04]  /*8fd0*/  DEPBAR.LE SB0, 0x1 ;  /* 0x000080400000791a */ /* 0x004fe80000000000 */
.L_x_125:
[----:B------:R-:W-:Y:S05]  /*8fe0*/  BSYNC.RECONVERGENT B0 ;  /* 0x0000000000007941 */ /* 0x000fea0003800200 */
.L_x_124:
        /* <DEDUP_REMOVED lines=17> */
.L_x_129:
[----:B------:R-:W-:Y:S05]  /*9100*/  BSYNC B0 ;  /* 0x0000000000007941 */ /* 0x000fea0003800000 */
.L_x_128:
        /* <DEDUP_REMOVED lines=15> */
[----:B------:R-:W-:Y:S02]  /*9200*/  SEL R0, RZ, 0x1, P0 ;  /* 0x00000001ff007807 */ /* 0x000fe40000000000 */
[----:B------:R-:W-:Y:S02]  /*9210*/  SEL R166, R166, RZ, P0 ;  /* 0x000000ffa6a67207 */ /* 0x000fe40000000000 */
[----:B------:R-:W-:Y:S01]  /*9220*/  LOP3.LUT R165, R165, R0, RZ, 0x3c, !PT ;  /* 0x00000000a5a57212 */ /* 0x000fe200078e3cff */
[----:B-----5:R2:W-:Y:S06]  /*9230*/  SYNCS.ARRIVE.TRANS64.RED.A1T0 RZ, [R2+URZ], RZ ;  /* 0x000000ff02ff79a7 */ /* 0x0205ec00081004ff */
.L_x_127:
[----:B------:R-:W-:Y:S05]  /*9240*/  BSYNC B1 ;  /* 0x0000000000017941 */ /* 0x000fea0003800000 */
.L_x_126:
[----:B------:R-:W-:Y:S01]  /*9250*/  VIADD R0, R71, 0x80 ;  /* 0x0000008047007836 */ /* 0x000fe20000000000 */
[----:B------:R-:W-:Y:S04]  /*9260*/  BSSY.RECONVERGENT B6, `(.L_x_131) ;  /* 0x0000015000067945 */ /* 0x000fe80003800200 */
[----:B------:R-:W-:Y:S04]  /*9270*/  SHF.R.U32.HI R0, RZ, 0x15, R0 ;  /* 0x00000015ff007819 */ /* 0x000fe80000011600 */
[----:B------:R-:W-:Y:S11]  /*9280*/  LOP3.LUT P0, RZ, R0, 0x3, R159, 0x48, !PT ;  /* 0x0000000300ff7812 */ /* 0x000ff6000780489f */
[----:B------:R-:W-:Y:S02]  /*9290*/  @!UPT UIADD3 URZ, UPT, UPT, URZ, URZ, URZ ;  /* 0x000000fffffff290 */ /* 0x000fe4000fffe0ff */
[----:B------:R-:W-:Y:S05]  /*92a0*/  @!P0 BRA `(.L_x_132) ;  /* 0x0000000000408947 */ /* 0x000fea0003800000 */
[----:B------:R-:W5:Y:S01]  /*92b0*/  LDCU.64 UR8, c[0x4][0x78] ;  /* 0x01000f00ff0877ac */ /* 0x000f620008000a00 */
[----:B--2---:R-:W-:Y:S01]  /*92c0*/  MOV R3, 0x0 ;  /* 0x0000000000037802 */ /* 0x004fe20000000f00 */
[----:B------:R-:W-:Y:S02]  /*92d0*/  HFMA2 R12, -RZ, RZ, 0, 5.9604644775390625e-08 ;  /* 0x00000001ff0c7431 */ /* 0x000fe400000001ff */
[----:B------:R-:W-:Y:S02]  /*92e0*/  IMAD.MOV.U32 R8, RZ, RZ, 0x192 ;  /* 0x00000192ff087424 */ /* 0x000fe400078e00ff */
[----:B------:R-:W-:Y:S01]  /*92f0*/  IMAD.MOV.U32 R13, RZ, RZ, RZ ;  /* 0x000000ffff0d7224 */ /* 0x000fe200078e00ff */
[----:B------:R-:W2:Y:S01]  /*9300*/  LDCU.64 UR6, c[0x4][0x80] ;  /* 0x01001000ff0677ac */ /* 0x000ea20008000a00 */
[----:B------:R-:W1:Y:S01]  /*9310*/  LDC.64 R2, c[0x4][R3] ;  /* 0x0100000003027b82 */ /* 0x000e620000000a00 */
[----:B------:R-:W3:Y:S01]  /*9320*/  LDCU.64 UR4, c[0x4][0x18] ;  /* 0x01000300ff0477ac */ /* 0x000ee20008000a00 */
[----:B-----5:R-:W-:Y:S01]  /*9330*/  MOV R5, UR9 ;  /* 0x0000000900057c02 */ /* 0x020fe20008000f00 */
[----:B------:R-:W-:Y:S01]  /*9340*/  IMAD.U32 R4, RZ, RZ, UR8 ;  /* 0x00000008ff047e24 */ /* 0x000fe2000f8e00ff */
[----:B--2---:R-:W-:Y:S01]  /*9350*/  MOV R7, UR7 ;  /* 0x0000000700077c02 */ /* 0x004fe20008000f00 */
[----:B------:R-:W-:Y:S01]  /*9360*/  IMAD.U32 R6, RZ, RZ, UR6 ;  /* 0x00000006ff067e24 */ /* 0x000fe2000f8e00ff */
[----:B---3--:R-:W-:Y:S01]  /*9370*/  MOV R11, UR5 ;  /* 0x00000005000b7c02 */ /* 0x008fe20008000f00 */
[----:B------:R-:W-:Y:S02]  /*9380*/  IMAD.U32 R10, RZ, RZ, UR4 ;  /* 0x00000004ff0a7e24 */ /* 0x000fe4000f8e00ff */
[----:B------:R-:W-:Y:S07]  /*9390*/  LEPC R20, `(.L_x_132) ;  /* 0x000000001014794e */ /* 0x000fee0000000000 */
[----:B-1--4-:R-:W-:Y:S05]  /*93a0*/  CALL.ABS.NOINC R2 ;  /* 0x0000000002007343 */ /* 0x012fea0003c00000 */
.L_x_132:
[----:B------:R-:W-:Y:S05]  /*93b0*/  BSYNC.RECONVERGENT B6 ;  /* 0x0000000000067941 */ /* 0x000fea0003800200 */
.L_x_131:
[----:B--23--:R-:W-:Y:S01]  /*93c0*/  F2FP.F16.E5M2.UNPACK_B R4, R141 ;  /* 0x0000008dff04723e */ /* 0x00cfe200020004ff */
        /* <DEDUP_REMOVED lines=13> */
[----:B----4-:R-:W-:Y:S01]  /*94a0*/  F2FP.F16.E5M2.UNPACK_B R117, R151.H1 ;  /* 0x00000097ff75723e */ /* 0x010fe200030004ff */
        /* <DEDUP_REMOVED lines=261> */
[----:B------:R-:W-:Y:S02]  /*a500*/  UIADD3 UR4, UPT, UPT, UR44, 0x8200, URZ ;  /* 0x000082002c047890 */ /* 0x000fe4000fffe0ff */
[----:B------:R-:W-:Y:S01]  /*a510*/  UIADD3 UR9, UPT, UPT, UR49, 0x80, URZ ;  /* 0x0000008031097890 */ /* 0x000fe2000fffe0ff */
[----:B------:R-:W-:Y:S01]  /*a520*/  UMOV UR10, UR50 ;  /* 0x00000032000a7c82 */ /* 0x000fe20008000000 */
[----:B------:R-:W-:Y:S02]  /*a530*/  UMOV UR11, UR36 ;  /* 0x00000024000b7c82 */ /* 0x000fe40008000000 */
        /* <DEDUP_REMOVED lines=8> */
.L_x_134:
[----:B------:R-:W-:Y:S05]  /*a5c0*/  BSYNC.RECONVERGENT B0 ;  /* 0x0000000000007941 */ /* 0x000fea0003800200 */
.L_x_133:
        /* <DEDUP_REMOVED lines=17> */
.L_x_138:
[----:B------:R-:W-:Y:S05]  /*a6e0*/  BSYNC B0 ;  /* 0x0000000000007941 */ /* 0x000fea0003800000 */
.L_x_137:
        /* <DEDUP_REMOVED lines=19> */
.L_x_136:
[----:B------:R-:W-:Y:S05]  /*a820*/  BSYNC B1 ;  /* 0x0000000000017941 */ /* 0x000fea0003800000 */
.L_x_135:
[----:B------:R-:W-:Y:S05]  /*a830*/  VIADD R0, R71, 0xc0 ;  /* 0x000000c047007836 */ /* 0x000fea0000000000 */
        /* <DEDUP_REMOVED lines=20> */
.L_x_140:
[----:B------:R-:W-:Y:S01]  /*a980*/  ISETP.NE.AND P0, PT, R174, RZ, PT ;  /* 0x000000ffae00720c */ /* 0x000fe20003f05270 */
[----:B------:R-:W-:Y:S05]  /*a990*/  WARPSYNC.ALL ;  /* 0x0000000000007948 */ /* 0x000fea0003800000 */
[----:B------:R-:W-:Y:S01]  /*a9a0*/  R2UR UR4, R71 ;  /* 0x00000000470472ca */ /* 0x000fe200000e0000 */
[----:B------:R-:W5:Y:S01]  /*a9b0*/  S2UR UR6, SR_CgaCtaId ;  /* 0x00000000000679c3 */ /* 0x000f620000008800 */
[----:B---3--:R-:W-:Y:S01]  /*a9c0*/  F2FP.F16.E5M2.UNPACK_B R11, R141 ;  /* 0x0000008dff0b723e */ /* 0x008fe200020004ff */
[----:B------:R-:W-:Y:S01]  /*a9d0*/  BSSY.RECONVERGENT B0, `(.L_x_141) ;  /* 0x000011c000007945 */ /* 0x000fe20003800200 */
[----:B------:R-:W-:Y:S02]  /*a9e0*/  F2FP.F16.E5M2.UNPACK_B R10, R142 ;  /* 0x0000008eff0a723e */ /* 0x000fe400020004ff */
[----:B------:R-:W-:Y:S01]  /*a9f0*/  F2FP.F16.E5M2.UNPACK_B R9, R143 ;  /* 0x0000008fff09723e */ /* 0x000fe200020004ff */
[--C-:B------:R-:W-:Y:S01]  /*aa00*/  HADD2.F32 R74, -RZ, R11.reuse.H0_H0 ;  /* 0x2000000bff4a7230 */ /* 0x100fe20000004100 */
[----:B----4-:R-:W-:Y:S01]  /*aa10*/  F2FP.F16.E5M2.UNPACK_B R8, R144 ;  /* 0x00000090ff08723e */ /* 0x010fe200020004ff */
[----:B------:R-:W-:Y:S01]  /*aa20*/  HADD2.F32 R76, -RZ, R11.H1_H1 ;  /* 0x3000000bff4c7230 */ /* 0x000fe20000004100 */
[----:B------:R-:W-:Y:S01]  /*aa30*/  F2FP.F16.E5M2.UNPACK_B R7, R145 ;  /* 0x00000091ff07723e */ /* 0x000fe200020004ff */
[--C-:B------:R-:W-:Y:S01]  /*aa40*/  HADD2.F32 R77, -RZ, R10.reuse.H0_H0 ;  /* 0x2000000aff4d7230 */ /* 0x100fe20000004100 */
[----:B------:R-:W-:Y:S01]  /*aa50*/  F2FP.F16.E5M2.UNPACK_B R6, R146 ;  /* 0x00000092ff06723e */ /* 0x000fe200020004ff */
[----:B------:R-:W-:Y:S01]  /*aa60*/  HADD2.F32 R80, -RZ, R10.H1_H1 ;  /* 0x3000000aff507230 */ /* 0x000fe20000004100 */
[----:B------:R-:W-:Y:S01]  /*aa70*/  F2FP.F16.E5M2.UNPACK_B R5, R147 ;  /* 0x00000093ff05723e */ /* 0x000fe200020004ff */
[--C-:B------:R-:W-:Y:S01]  /*aa80*/  HADD2.F32 R81, -RZ, R9.reuse.H0_H0 ;  /* 0x20000009ff517230 */ /* 0x100fe20000004100 */
[----:B-1----:R-:W-:Y:S01]  /*aa90*/  F2FP.F16.E5M2.UNPACK_B R4, R148 ;  /* 0x00000094ff04723e */ /* 0x002fe200020004ff */
[----:B------:R-:W-:Y:S01]  /*aaa0*/  HADD2.F32 R84, -RZ, R9.H1_H1 ;  /* 0x30000009ff547230 */ /* 0x000fe20000004100 */
[-C--:B--2---:R-:W-:Y:S01]  /*aab0*/  F2FP.F16.E5M2.UNPACK_B R2, R140.reuse ;  /* 0x0000008cff02723e */ /* 0x084fe200020004ff */
[--C-:B------:R-:W-:Y:S01]  /*aac0*/  HADD2.F32 R85, -RZ, R8.reuse.H0_H0 ;  /* 0x20000008ff557230 */ /* 0x100fe20000004100 */
[----:B------:R-:W-:Y:S01]  /*aad0*/  F2FP.F16.E5M2.UNPACK_B R140, R140.H1 ;  /* 0x0000008cff8c723e */ /* 0x000fe200030004ff */
[----:B------:R-:W-:Y:S01]  /*aae0*/  HADD2.F32 R87, -RZ, R8.H1_H1 ;  /* 0x30000008ff577230 */ /* 0x000fe20000004100 */
[----:B------:R-:W-:Y:S01]  /*aaf0*/  F2FP.F16.E5M2.UNPACK_B R141, R141.H1 ;  /* 0x0000008dff8d723e */ /* 0x000fe200030004ff */
[--C-:B------:R-:W-:Y:S01]  /*ab00*/  HADD2.F32 R90, -RZ, R7.reuse.H0_H0 ;  /* 0x20000007ff5a7230 */ /* 0x100fe20000004100 */
[----:B------:R-:W-:Y:S01]  /*ab10*/  F2FP.F16.E5M2.UNPACK_B R142, R142.H1 ;  /* 0x0000008eff8e723e */ /* 0x000fe200030004ff */
[----:B------:R-:W-:Y:S01]  /*ab20*/  HADD2.F32 R91, -RZ, R7.H1_H1 ;  /* 0x30000007ff5b7230 */ /* 0x000fe20000004100 */
[----:B------:R-:W-:Y:S01]  /*ab30*/  F2FP.F16.E5M2.UNPACK_B R143, R143.H1 ;  /* 0x0000008fff8f723e */ /* 0x000fe200030004ff */
[--C-:B------:R-:W-:Y:S01]  /*ab40*/  HADD2.F32 R94, -RZ, R6.reuse.H0_H0 ;  /* 0x20000006ff5e7230 */ /* 0x100fe20000004100 */
[----:B------:R-:W-:Y:S01]  /*ab50*/  R2UR UR5, R177 ;  /* 0x00000000b10572ca */ /* 0x000fe200000e0000 */
[----:B------:R-:W-:Y:S01]  /*ab60*/  HADD2.F32 R95, -RZ, R6.H1_H1 ;  /* 0x30000006ff5f7230 */ /* 0x000fe20000004100 */
[----:B------:R-:W-:Y:S01]  /*ab70*/  F2FP.F16.E5M2.UNPACK_B R107, R149 ;  /* 0x00000095ff6b723e */ /* 0x000fe200020004ff */
[--C-:B------:R-:W-:Y:S01]  /*ab80*/  HADD2.F32 R98, -RZ, R5.reuse.H0_H0 ;  /* 0x20000005ff627230 */ /* 0x100fe20000004100 */
[----:B------:R-:W-:Y:S01]  /*ab90*/  F2FP.F16.E5M2.UNPACK_B R111, R150 ;  /* 0x00000096ff6f723e */ /* 0x000fe200020004ff */
[----:B------:R-:W-:Y:S01]  /*aba0*/  HADD2.F32 R99, -RZ, R5.H1_H1 ;  /* 0x30000005ff637230 */ /* 0x000fe20000004100 */
[----:B------:R-:W-:Y:S01]  /*abb0*/  F2FP.F16.E5M2.UNPACK_B R115, R151 ;  /* 0x00000097ff73723e */ /* 0x000fe200020004ff */
[--C-:B------:R-:W-:Y:S01]  /*abc0*/  HADD2.F32 R102, -RZ, R4.reuse.H0_H0 ;  /* 0x20000004ff667230 */ /* 0x100fe20000004100 */
[----:B------:R-:W-:Y:S01]  /*abd0*/  F2FP.F16.E5M2.UNPACK_B R119, R152 ;  /* 0x00000098ff77723e */ /* 0x000fe200020004ff */
[----:B------:R-:W-:Y:S01]  /*abe0*/  HADD2.F32 R103, -RZ, R4.H1_H1 ;  /* 0x30000004ff677230 */ /* 0x000fe20000004100 */
[----:B------:R-:W-:Y:S01]  /*abf0*/  F2FP.F16.E5M2.UNPACK_B R123, R153 ;  /* 0x00000099ff7b723e */ /* 0x000fe200020004ff */
[----:B------:R-:W1:Y:S01]  /*ac00*/  LDTM.x64 R4, tmem[UR4+0xc0] ;  /* 0x0000c004000479ee */ /* 0x000e620008340000 */
[--C-:B------:R-:W-:Y:S01]  /*ac10*/  HADD2.F32 R0, -RZ, R2.reuse.H0_H0 ;  /* 0x20000002ff007230 */ /* 0x100fe20000004100 */
[----:B------:R-:W-:Y:S01]  /*ac20*/  NOP ;  /* 0x0000000000007918 */ /* 0x000fe20000000000 */
[----:B------:R-:W-:Y:S01]  /*ac30*/  UIADD3 UR4, UPT, UPT, UR5, 0x160, URZ ;  /* 0x0000016005047890 */ /* 0x000fe2000fffe0ff */
[----:B------:R-:W-:Y:S01]  /*ac40*/  HADD2.F32 R2, -RZ, R2.H1_H1 ;  /* 0x30000002ff027230 */ /* 0x000fe20000004100 */
[----:B------:R-:W-:Y:S01]  /*ac50*/  F2FP.F16.E5M2.UNPACK_B R127, R154 ;  /* 0x0000009aff7f723e */ /* 0x000fe200020004ff */
[----:B------:R-:W-:Y:S01]  /*ac60*/  HADD2.F32 R78, -RZ, R141.H1_H1 ;  /* 0x3000008dff4e7230 */ /* 0x000fe20000004100 */
[----:B------:R-:W-:Y:S01]  /*ac70*/  F2FP.F16.E5M2.UNPACK_B R130, R155 ;  /* 0x0000009bff82723e */ /* 0x000fe200020004ff */
        /* <DEDUP_REMOVED lines=16> */
[----:B-----5:R-:W-:Y:S01]  /*ad80*/  UPRMT UR4, UR6, 0x654, UR4 ;  /* 0x0000065406047896 */ /* 0x020fe20008000004 */
[C---:B-1----:R-:W-:Y:S01]  /*ad90*/  FMUL R4, R70.reuse, R4 ;  /* 0x0000000446047220 */ /* 0x042fe20000400000 */
[C---:B------:R-:W-:Y:S01]  /*ada0*/  FMUL R5, R70.reuse, R5 ;  /* 0x0000000546057220 */ /* 0x040fe20000400000 */
[--C-:B------:R-:W-:Y:S02]  /*adb0*/  HADD2.F32 R3, -RZ, R140.reuse.H0_H0 ;  /* 0x2000008cff037230 */ /* 0x100fe40000004100 */
[C---:B------:R-:W-:Y:S01]  /*adc0*/  FMUL R8, R70.reuse, R8 ;  /* 0x0000000846087220 */ /* 0x040fe20000400000 */
[C---:B------:R-:W-:Y:S01]  /*add0*/  FFMA R4, R73.reuse, R0, R4 ;  /* 0x0000000049047223 */ /* 0x040fe20000000004 */
[C---:B------:R-:W-:Y:S01]  /*ade0*/  FFMA R5, R73.reuse, R2, R5 ;  /* 0x0000000249057223 */ /* 0x040fe20000000005 */
[C---:B------:R-:W-:Y:S01]  /*adf0*/  FMUL R9, R70.reuse, R9 ;  /* 0x0000000946097220 */ /* 0x040fe20000400000 */
[C---:B------:R-:W-:Y:S01]  /*ae00*/  FMUL R12, R70.reuse, R12 ;  /* 0x0000000c460c7220 */ /* 0x040fe20000400000 */
[----:B------:R-:W-:Y:S01]  /*ae10*/  SYNCS.ARRIVE.TRANS64.RED.A1T0 RZ, [UR4], RZ ;  /* 0x000000ffffff79a7 */ /* 0x000fe20008100404 */
[C---:B------:R-:W-:Y:S01]  /*ae20*/  FMUL R13, R70.reuse, R13 ;  /* 0x0000000d460d7220 */ /* 0x040fe20000400000 */
[C---:B------:R-:W-:Y:S01]  /*ae30*/  FMUL R16, R70.reuse, R16 ;  /* 0x0000001046107220 */ /* 0x040fe20000400000 */
[C---:B------:R-:W-:Y:S01]  /*ae40*/  FMUL R17, R70.reuse, R17 ;  /* 0x0000001146117220 */ /* 0x040fe20000400000 */
[C---:B------:R-:W-:Y:S01]  /*ae50*/  FMUL R0, R70.reuse, R20 ;  /* 0x0000001446007220 */ /* 0x040fe20000400000 */
[C---:B------:R-:W-:Y:S01]  /*ae60*/  FMUL R2, R70.reuse, R21 ;  /* 0x0000001546027220 */ /* 0x040fe20000400000 */
[C---:B------:R-:W-:Y:S01]  /*ae70*/  FMUL R21, R70.reuse, R28 ;  /* 0x0000001c46157220 */ /* 0x040fe20000400000 */
[----:B------:R-:W-:Y:S02]  /*ae80*/  HADD2.F32 R122, -RZ, R123.H0_H0 ;  /* 0x2000007bff7a7230 */ /* 0x000fe40000004100 */
[C---:B------:R-:W-:Y:S01]  /*ae90*/  FMUL R6, R70.reuse, R6 ;  /* 0x0000000646067220 */ /* 0x040fe20000400000 */
[----:B------:R-:W-:Y:S02]  /*aea0*/  HADD2.F32 R72, -RZ, R140.H1_H1 ;  /* 0x3000008cff487230 */ /* 0x000fe40000004100 */
[C---:B------:R-:W-:Y:S01]  /*aeb0*/  FMUL R7, R70.reuse, R7 ;  /* 0x0000000746077220 */ /* 0x040fe20000400000 */
[----:B------:R-:W-:Y:S02]  /*aec0*/  HADD2.F32 R75, -RZ, R141.H0_H0 ;  /* 0x2000008dff4b7230 */ /* 0x000fe40000004100 */
[C---:B------:R-:W-:Y:S01]  /*aed0*/  FFMA R6, R73.reuse, R3, R6 ;  /* 0x0000000349067223 */ /* 0x040fe20000000006 */
[----:B------:R-:W-:Y:S02]  /*aee0*/  HADD2.F32 R123, -RZ, R123.H1_H1 ;  /* 0x3000007bff7b7230 */ /* 0x000fe40000004100 */
[C---:B------:R-:W-:Y:S01]  /*aef0*/  FFMA R7, R73.reuse, R72, R7 ;  /* 0x0000004849077223 */ /* 0x040fe20000000007 */
[C---:B------:R-:W-:Y:S01]  /*af00*/  FFMA R8, R73.reuse, R74, R8 ;  /* 0x0000004a49087223 */ /* 0x040fe20000000008 */
[----:B------:R-:W-:Y:S01]  /*af10*/  FFMA R9, R73, R76, R9 ;  /* 0x0000004c49097223 */ /* 0x000fe20000000009 */
[--C-:B------:R-:W-:Y:S02]  /*af20*/  HADD2.F32 R126, -RZ, R127.reuse.H0_H0 ;  /* 0x2000007fff7e7230 */ /* 0x100fe40000004100 */
[C---:B------:R-:W-:Y:S01]  /*af30*/  FMUL R10, R70.reuse, R10 ;  /* 0x0000000a460a7220 */ /* 0x040fe20000400000 */
[----:B------:R-:W-:Y:S01]  /*af40*/  F2FP.SATFINITE.E5M2.F32.PACK_AB_MERGE_C R76, R7, R6, RZ ;  /* 0x00000006074c723e */ /* 0x000fe200048060ff */
[C---:B------:R-:W-:Y:S01]  /*af50*/  FMUL R7, R70.reuse, R24 ;  /* 0x0000001846077220 */ /* 0x040fe20000400000 */
[----:B------:R-:W-:Y:S02]  /*af60*/  HADD2.F32 R127, -RZ, R127.H1_H1 ;  /* 0x3000007fff7f7230 */ /* 0x000fe40000004100 */
[C---:B------:R-:W-:Y:S01]  /*af70*/  FFMA R10, R73.reuse, R75, R10 ;  /* 0x0000004b490a7223 */ /* 0x040fe2000000000a */
[----:B------:R-:W-:Y:S02]  /*af80*/  HADD2.F32 R72, -RZ, R130.H0_H0 ;  /* 0x20000082ff487230 */ /* 0x000fe40000004100 */
[C---:B------:R-:W-:Y:S01]  /*af90*/  FMUL R11, R70.reuse, R11 ;  /* 0x0000000b460b7220 */ /* 0x040fe20000400000 */
[--C-:B------:R-:W-:Y:S02]  /*afa0*/  HADD2.F32 R79, -RZ, R142.reuse.H0_H0 ;  /* 0x2000008eff4f7230 */ /* 0x100fe40000004100 */
[C---:B------:R-:W-:Y:S01]  /*afb0*/  FMUL R14, R70.reuse, R14 ;  /* 0x0000000e460e7220 */ /* 0x040fe20000400000 */
[----:B------:R-:W-:Y:S02]  /*afc0*/  HADD2.F32 R82, -RZ, R142.H1_H1 ;  /* 0x3000008eff527230 */ /* 0x000fe40000004100 */
[C---:B------:R-:W-:Y:S01]  /*afd0*/  FFMA R11, R73.reuse, R78, R11 ;  /* 0x0000004e490b7223 */ /* 0x040fe2000000000b */
[C---:B------:R-:W-:Y:S01]  /*afe0*/  FFMA R12, R73.reuse, R77, R12 ;  /* 0x0000004d490c7223 */ /* 0x040fe2000000000c */
[C---:B------:R-:W-:Y:S01]  /*aff0*/  FFMA R13, R73.reuse, R80, R13 ;  /* 0x00000050490d7223 */ /* 0x040fe2000000000d */
[----:B------:R-:W-:Y:S01]  /*b000*/  FFMA R14, R73, R79, R14 ;  /* 0x0000004f490e7223 */ /* 0x000fe2000000000e */
[----:B------:R-:W-:Y:S01]  /*b010*/  HADD2.F32 R75, -RZ, R130.H1_H1 ;  /* 0x30000082ff4b7230 */ /* 0x000fe20000004100 */
[----:B------:R-:W-:Y:S01]  /*b020*/  F2FP.SATFINITE.E5M2.F32.PACK_AB_MERGE_C R78, R11, R10, RZ ;  /* 0x0000000a0b4e723e */ /* 0x000fe200048060ff */
[C---:B------:R-:W-:Y:S01]  /*b030*/  FMUL R10, R70.reuse, R25 ;  /* 0x00000019460a7220 */ /* 0x040fe20000400000 */
[C---:B------:R-:W-:Y:S01]  /*b040*/  FMUL R25, R70.reuse, R32 ;  /* 0x0000002046197220 */ /* 0x040fe20000400000 */
        /* <DEDUP_REMOVED lines=8> */
[C---:B------:R-:W-:Y:S01]  /*b0d0*/  FMUL R19, R70.reuse, R19 ;  /* 0x0000001346137220 */ /* 0x040fe20000400000 */
[--C-:B------:R-:W-:Y:S01]  /*b0e0*/  HADD2.F32 R88, -RZ, R144.reuse.H0_H0 ;  /* 0x20000090ff587230 */ /* 0x100fe20000004100 */
[----:B------:R-:W-:Y:S01]  /*b0f0*/  F2FP.SATFINITE.E5M2.F32.PACK_AB_MERGE_C R14, R15, R14, RZ ;  /* 0x0000000e0f0e723e */ /* 0x000fe200048060ff */
[----:B------:R-:W-:Y:S02]  /*b100*/  HADD2.F32 R89, -RZ, R144.H1_H1 ;  /* 0x30000090ff597230 */ /* 0x000fe40000004100 */
[C---:B------:R-:W-:Y:S01]  /*b110*/  FFMA R19, R73.reuse, R86, R19 ;  /* 0x0000005649137223 */ /* 0x040fe20000000013 */
[C---:B------:R-:W-:Y:S01]  /*b120*/  FFMA R0, R73.reuse, R85, R0 ;  /* 0x0000005549007223 */ /* 0x040fe20000000000 */
[----:B------:R-:W-:Y:S01]  /*b130*/  FFMA R2, R73, R87, R2 ;  /* 0x0000005749027223 */ /* 0x000fe20000000002 */
[C---:B------:R-:W-:Y:S01]  /*b140*/  FMUL R3, R70.reuse, R22 ;  /* 0x0000001646037220 */ /* 0x040fe20000400000 */
[C---:B------:R-:W-:Y:S01]  /*b150*/  FMUL R22, R70.reuse, R29 ;  /* 0x0000001d46167220 */ /* 0x040fe20000400000 */
[----:B------:R-:W-:Y:S01]  /*b160*/  F2FP.SATFINITE.E5M2.F32.PACK_AB_MERGE_C R18, R19, R18, RZ ;  /* 0x000000121312723e */ /* 0x000fe200048060ff */
[C---:B------:R-:W-:Y:S01]  /*b170*/  FMUL R29, R70.reuse, R36 ;  /* 0x00000024461d7220 */ /* 0x040fe20000400000 */
[C---:B------:R-:W-:Y:S01]  /*b180*/  FFMA R3, R73.reuse, R88, R3 ;  /* 0x0000005849037223 */ /* 0x040fe20000000003 */
[C---:B------:R-:W-:Y:S01]  /*b190*/  FMUL R6, R70.reuse, R23 ;  /* 0x0000001746067220 */ /* 0x040fe20000400000 */
[--C-:B------:R-:W-:Y:S02]  /*b1a0*/  HADD2.F32 R92, -RZ, R145.reuse.H0_H0 ;  /* 0x20000091ff5c7230 */ /* 0x100fe40000004100 */
[C---:B------:R-:W-:Y:S01]  /*b1b0*/  FMUL R11, R70.reuse, R26 ;  /* 0x0000001a460b7220 */ /* 0x040fe20000400000 */
[----:B------:R-:W-:Y:S02]  /*b1c0*/  HADD2.F32 R93, -RZ, R145.H1_H1 ;  /* 0x30000091ff5d7230 */ /* 0x000fe40000004100 */
[C---:B------:R-:W-:Y:S01]  /*b1d0*/  FFMA R6, R73.reuse, R89, R6 ;  /* 0x0000005949067223 */ /* 0x040fe20000000006 */
[C---:B------:R-:W-:Y:S01]  /*b1e0*/  FFMA R7, R73.reuse, R90, R7 ;  /* 0x0000005a49077223 */ /* 0x040fe20000000007 */
[C---:B------:R-:W-:Y:S01]  /*b1f0*/  FFMA R10, R73.reuse, R91, R10 ;  /* 0x0000005b490a7223 */ /* 0x040fe2000000000a */
[C---:B------:R-:W-:Y:S01]  /*b200*/  FFMA R11, R73.reuse, R92, R11 ;  /* 0x0000005c490b7223 */ /* 0x040fe2000000000b */
[----:B------:R-:W-:Y:S01]  /*b210*/  FMUL R26, R70, R33 ;  /* 0x00000021461a7220 */ /* 0x000fe20000400000 */
[----:B------:R-:W-:Y:S01]  /*b220*/  F2FP.SATFINITE.E5M2.F32.PACK_AB_MERGE_C R3, R6, R3, RZ ;  /* 0x000000030603723e */ /* 0x000fe200048060ff */
        /* <DEDUP_REMOVED lines=9> */
[C---:B------:R-:W-:Y:S01]  /*b2c0*/  FMUL R30, R70.reuse, R37 ;  /* 0x00000025461e7220 */ /* 0x040fe20000400000 */
[C---:B------:R-:W-:Y:S01]  /*b2d0*/  FMUL R37, R70.reuse, R44 ;  /* 0x0000002c46257220 */ /* 0x040fe20000400000 */
[C---:B------:R-:W-:Y:S01]  /*b2e0*/  FMUL R24, R70.reuse, R31 ;  /* 0x0000001f46187220 */ /* 0x040fe20000400000 */
[--C-:B------:R-:W-:Y:S02]  /*b2f0*/  HADD2.F32 R100, -RZ, R147.reuse.H0_H0 ;  /* 0x20000093ff647230 */ /* 0x100fe40000004100 */
[----:B------:R-:W-:Y:S01]  /*b300*/  FMUL R27, R70, R34 ;  /* 0x00000022461b7220 */ /* 0x000fe20000400000 */
[----:B------:R-:W-:Y:S02]  /*b310*/  HADD2.F32 R101, -RZ, R147.H1_H1 ;  /* 0x30000093ff657230 */ /* 0x000fe40000004100 */
[C---:B------:R-:W-:Y:S01]  /*b320*/  FFMA R24, R73.reuse, R97, R24 ;  /* 0x0000006149187223 */ /* 0x040fe20000000018 */
[C---:B------:R-:W-:Y:S01]  /*b330*/  FFMA R25, R73.reuse, R98, R25 ;  /* 0x0000006249197223 */ /* 0x040fe20000000019 */
[C---:B------:R-:W-:Y:S01]  /*b340*/  FFMA R26, R73.reuse, R99, R26 ;  /* 0x00000063491a7223 */ /* 0x040fe2000000001a */
[----:B------:R-:W-:Y:S01]  /*b350*/  F2FP.F16.E5M2.UNPACK_B R152, R152.H1 ;  /* 0x00000098ff98723e */ /* 0x000fe200030004ff */
[C---:B------:R-:W-:Y:S01]  /*b360*/  FFMA R27, R73.reuse, R100, R27 ;  /* 0x00000064491b7223 */ /* 0x040fe2000000001b */
[----:B------:R-:W-:Y:S01]  /*b370*/  F2FP.SATFINITE.E5M2.F32.PACK_AB_MERGE_C R6, R24, R23, RZ ;  /* 0x000000171806723e */ /* 0x000fe200048060ff */
[C---:B------:R-:W-:Y:S01]  /*b380*/  FMUL R34, R70.reuse, R41 ;  /* 0x0000002946227220 */ /* 0x040fe20000400000 */
[C---:B------:R-:W-:Y:S01]  /*b390*/  FMUL R41, R70.reuse, R48 ;  /* 0x0000003046297220 */ /* 0x040fe20000400000 */
[----:B------:R-:W-:Y:S01]  /*b3a0*/  FMUL R28, R70, R35 ;  /* 0x00000023461c7220 */ /* 0x000fe20000400000 */
[----:B------:R-:W-:Y:S01]  /*b3b0*/  F2FP.F16.E5M2.UNPACK_B R153, R153.H1 ;  /* 0x00000099ff99723e */ /* 0x000fe200030004ff */
[--C-:B------:R-:W-:Y:S01]  /*b3c0*/  HADD2.F32 R104, -RZ, R148.reuse.H0_H0 ;  /* 0x20000094ff687230 */ /* 0x100fe20000004100 */
[----:B------:R-:W-:Y:S01]  /*b3d0*/  F2FP.SATFINITE.E5M2.F32.PACK_AB_MERGE_C R6, R22, R21, R6 ;  /* 0x000000151606723e */ /* 0x000fe20004806006 */
[C---:B------:R-:W-:Y:S01]  /*b3e0*/  FFMA R28, R73.reuse, R101, R28 ;  /* 0x00000065491c7223 */ /* 0x040fe2000000001c */
[C---:B------:R-:W-:Y:S01]  /*b3f0*/  FFMA R29, R73.reuse, R102, R29 ;  /* 0x00000066491d7223 */ /* 0x040fe2000000001d */
[C---:B------:R-:W-:Y:S01]  /*b400*/  FFMA R30, R73.reuse, R103, R30 ;  /* 0x00000067491e7223 */ /* 0x040fe2000000001e */
[----:B------:R-:W-:Y:S02]  /*b410*/  HADD2.F32 R105, -RZ, R148.H1_H1 ;  /* 0x30000094ff697230 */ /* 0x000fe40000004100 */
[C---:B------:R-:W-:Y:S01]  /*b420*/  FMUL R31, R70.reuse, R38 ;  /* 0x00000026461f7220 */ /* 0x040fe20000400000 */
[----:B------:R-:W-:Y:S01]  /*b430*/  F2FP.F16.E5M2.UNPACK_B R154, R154.H1 ;  /* 0x0000009aff9a723e */ /* 0x000fe200030004ff */
[C---:B------:R-:W-:Y:S01]  /*b440*/  FMUL R38, R70.reuse, R45 ;  /* 0x0000002d46267220 */ /* 0x040fe20000400000 */
[C---:B------:R-:W-:Y:S01]  /*b450*/  FMUL R45, R70.reuse, R52 ;  /* 0x00000034462d7220 */ /* 0x040fe20000400000 */
[----:B------:R-:W-:Y:S01]  /*b460*/  F2FP.F16.E5M2.UNPACK_B R155, R155.H1 ;  /* 0x0000009bff9b723e */ /* 0x000fe200030004ff */
[----:B------:R-:W-:Y:S01]  /*b470*/  FFMA R31, R73, R104, R31 ;  /* 0x00000068491f7223 */ /* 0x000fe2000000001f */
[----:B------:R-:W-:Y:S01]  /*b480*/  FMUL R52, R70, R59 ;  /* 0x0000003b46347220 */ /* 0x000fe20000400000 */
[----:B------:R-:W-:Y:S01]  /*b490*/  IADD3 R68, PT, PT, R68, 0x1, RZ ;  /* 0x0000000144447810 */ /* 0x000fe20007ffe0ff */
[C---:B------:R-:W-:Y:S01]  /*b4a0*/  FMUL R59, R70.reuse, R66 ;  /* 0x00000042463b7220 */ /* 0x040fe20000400000 */
[----:B------:R-:W-:Y:S01]  /*b4b0*/  F2FP.SATFINITE.E5M2.F32.PACK_AB_MERGE_C R66, R13, R12, R14 ;  /* 0x0000000c0d42723e */ /* 0x000fe2000480600e */
[C---:B------:R-:W-:Y:S01]  /*b4c0*/  FMUL R32, R70.reuse, R39 ;  /* 0x0000002746207220 */ /* 0x040fe20000400000 */
[--C-:B------:R-:W-:Y:S02]  /*b4d0*/  HADD2.F32 R108, -RZ, R149.reuse.H0_H0 ;  /* 0x20000095ff6c7230 */ /* 0x100fe40000004100 */
[C---:B------:R-:W-:Y:S01]  /*b4e0*/  FMUL R35, R70.reuse, R42 ;  /* 0x0000002a46237220 */ /* 0x040fe20000400000 */
[----:B------:R-:W-:Y:S02]  /*b4f0*/  HADD2.F32 R109, -RZ, R149.H1_H1 ;  /* 0x30000095ff6d7230 */ /* 0x000fe40000004100 */
[C---:B------:R-:W-:Y:S01]  /*b500*/  FFMA R32, R73.reuse, R105, R32 ;  /* 0x0000006949207223 */ /* 0x040fe20000000020 */
[----:B------:R-:W-:Y:S01]  /*b510*/  FMUL R36, R70, R43 ;  /* 0x0000002b46247220 */ /* 0x000fe20000400000 */
[C---:B------:R-:W-:Y:S01]  /*b520*/  FFMA R33, R73.reuse, R106, R33 ;  /* 0x0000006a49217223 */ /* 0x040fe20000000021 */
[C---:B------:R-:W-:Y:S01]  /*b530*/  FFMA R34, R73.reuse, R107, R34 ;  /* 0x0000006b49227223 */ /* 0x040fe20000000022 */
[--C-:B------:R-:W-:Y:S01]  /*b540*/  HADD2.F32 R112, -RZ, R150.reuse.H0_H0 ;  /* 0x20000096ff707230 */ /* 0x100fe20000004100 */
[----:B------:R-:W-:Y:S01]  /*b550*/  F2FP.SATFINITE.E5M2.F32.PACK_AB_MERGE_C R32, R32, R31, RZ ;  /* 0x0000001f2020723e */ /* 0x000fe200048060ff */
[C---:B------:R-:W-:Y:S01]  /*b560*/  FFMA R35, R73.reuse, R108, R35 ;  /* 0x0000006c49237223 */ /* 0x040fe20000000023 */
[----:B------:R-:W-:Y:S02]  /*b570*/  HADD2.F32 R113, -RZ, R150.H1_H1 ;  /* 0x30000096ff717230 */ /* 0x000fe40000004100 */
[----:B------:R-:W-:Y:S01]  /*b580*/  FMUL R39, R70, R46 ;  /* 0x0000002e46277220 */ /* 0x000fe20000400000 */
[----:B------:R-:W-:Y:S01]  /*b590*/  F2FP.SATFINITE.E5M2.F32.PACK_AB_MERGE_C R32, R30, R29, R32 ;  /* 0x0000001d1e20723e */ /* 0x000fe20004806020 */
[C---:B------:R-:W-:Y:S01]  /*b5a0*/  FFMA R36, R73.reuse, R109, R36 ;  /* 0x0000006d49247223 */ /* 0x040fe20000000024 */
[C---:B------:R-:W-:Y:S01]  /*b5b0*/  FMUL R40, R70.reuse, R47 ;  /* 0x0000002f46287220 */ /* 0x040fe20000400000 */
[C---:B------:R-:W-:Y:S01]  /*b5c0*/  FFMA R37, R73.reuse, R110, R37 ;  /* 0x0000006e49257223 */ /* 0x040fe20000000025 */
[C---:B------:R-:W-:Y:S01]  /*b5d0*/  FFMA R38, R73.reuse, R111, R38 ;  /* 0x0000006f49267223 */ /* 0x040fe20000000026 */
[C---:B------:R-:W-:Y:S01]  /*b5e0*/  FMUL R42, R70.reuse, R49 ;  /* 0x00000031462a7220 */ /* 0x040fe20000400000 */
        /* <DEDUP_REMOVED lines=8> */
[C---:B------:R-:W-:Y:S01]  /*b670*/  FMUL R57, R70.reuse, R64 ;  /* 0x0000004046397220 */ /* 0x040fe20000400000 */
[----:B------:R-:W-:Y:S01]  /*b680*/  FFMA R42, R73, R115, R42 ;  /* 0x00000073492a7223 */ /* 0x000fe2000000002a */
[C---:B------:R-:W-:Y:S01]  /*b690*/  FMUL R46, R70.reuse, R53 ;  /* 0x00000035462e7220 */ /* 0x040fe20000400000 */
[--C-:B------:R-:W-:Y:S01]  /*b6a0*/  HADD2.F32 R120, -RZ, R152.reuse.H0_H0 ;  /* 0x20000098ff787230 */ /* 0x100fe20000004100 */
[----:B------:R-:W-:Y:S01]  /*b6b0*/  F2FP.SATFINITE.E5M2.F32.PACK_AB_MERGE_C R64, R5, R4, R76 ;  /* 0x000000040540723e */ /* 0x000fe2000480604c */
[C---:B------:R-:W-:Y:S01]  /*b6c0*/  FMUL R51, R70.reuse, R58 ;  /* 0x0000003a46337220 */ /* 0x040fe20000400000 */
[C---:B------:R-:W-:Y:S01]  /*b6d0*/  FMUL R53, R70.reuse, R60 ;  /* 0x0000003c46357220 */ /* 0x040fe20000400000 */
[C---:B------:R-:W-:Y:S01]  /*b6e0*/  FFMA R43, R73.reuse, R116, R43 ;  /* 0x00000074492b7223 */ /* 0x040fe2000000002b */
[----:B------:R-:W-:Y:S02]  /*b6f0*/  HADD2.F32 R121, -RZ, R152.H1_H1 ;  /* 0x30000098ff797230 */ /* 0x000fe40000004100 */
[C---:B------:R-:W-:Y:S01]  /*b700*/  FMUL R47, R70.reuse, R54 ;  /* 0x00000036462f7220 */ /* 0x040fe20000400000 */
[C---:B------:R-:W-:Y:S01]  /*b710*/  FMUL R58, R70.reuse, R65 ;  /* 0x00000041463a7220 */ /* 0x040fe20000400000 */
[----:B------:R-:W-:Y:S01]  /*b720*/  FMUL R60, R70, R67 ;  /* 0x00000043463c7220 */ /* 0x000fe20000400000 */
[----:B------:R-:W-:Y:S01]  /*b730*/  F2FP.SATFINITE.E5M2.F32.PACK_AB_MERGE_C R5, R20, R11, RZ ;  /* 0x0000000b1405723e */ /* 0x000fe200048060ff */
[----:B------:R-:W-:Y:S01]  /*b740*/  FFMA R44, R73, R117, R44 ;  /* 0x00000075492c7223 */ /* 0x000fe2000000002c */
[C---:B------:R-:W-:Y:S01]  /*b750*/  FMUL R48, R70.reuse, R55 ;  /* 0x0000003746307220 */ /* 0x040fe20000400000 */
[----:B------:R-:W-:Y:S01]  /*b760*/  F2FP.SATFINITE.E5M2.F32.PACK_AB_MERGE_C R65, R9, R8, R78 ;  /* 0x000000080941723e */ /* 0x000fe2000480604e */
[----:B------:R-:W-:Y:S01]  /*b770*/  FFMA R45, R73, R118, R45 ;  /* 0x00000076492d7223 */ /* 0x000fe2000000002d */
[----:B------:R-:W-:Y:S01]  /*b780*/  F2FP.SATFINITE.E5M2.F32.PACK_AB_MERGE_C R67, R17, R16, R18 ;  /* 0x000000101143723e */ /* 0x000fe20004806012 */
[----:B------:R-:W-:Y:S01]  /*b790*/  FMUL R49, R70, R56 ;  /* 0x0000003846317220 */ /* 0x000fe20000400000 */
[C---:B------:R-:W-:Y:S01]  /*b7a0*/  FFMA R46, R73.reuse, R119, R46 ;  /* 0x00000077492e7223 */ /* 0x040fe2000000002e */
[--C-:B------:R-:W-:Y:S02]  /*b7b0*/  HADD2.F32 R124, -RZ, R153.reuse.H0_H0 ;  /* 0x20000099ff7c7230 */ /* 0x100fe40000004100 */
[C---:B------:R-:W-:Y:S01]  /*b7c0*/  FFMA R47, R73.reuse, R120, R47 ;  /* 0x00000078492f7223 */ /* 0x040fe2000000002f */
[----:B------:R1:W-:Y:S01]  /*b7d0*/  STS.128 [R137+UR44+0xa200], R64 ;  /* 0x00a2004089007988 */ /* 0x0003e20008000c2c */
[----:B------:R-:W-:Y:S01]  /*b7e0*/  HADD2.F32 R125, -RZ, R153.H1_H1 ;  /* 0x30000099ff7d7230 */ /* 0x000fe20000004100 */
[----:B------:R-:W-:Y:S01]  /*b7f0*/  F2FP.SATFINITE.E5M2.F32.PACK_AB_MERGE_C R5, R10, R7, R5 ;  /* 0x000000070a05723e */ /* 0x000fe20004806005 */
[C---:B------:R-:W-:Y:S01]  /*b800*/  FFMA R48, R73.reuse, R121, R48 ;  /* 0x0000007949307223 */ /* 0x040fe20000000030 */
[----:B------:R-:W-:Y:S01]  /*b810*/  F2FP.SATFINITE.E5M2.F32.PACK_AB_MERGE_C R7, R28, R27, RZ ;  /* 0x0000001b1c07723e */ /* 0x000fe200048060ff */
        /* <DEDUP_REMOVED lines=8> */
[----:B------:R-:W-:Y:S01]  /*b8a0*/  FMUL R56, R70, R63 ;  /* 0x0000003f46387220 */ /* 0x000fe20000400000 */
[----:B------:R-:W-:Y:S01]  /*b8b0*/  F2FP.SATFINITE.E5M2.F32.PACK_AB_MERGE_C R4, R2, R0, R3 ;  /* 0x000000000204723e */ /* 0x000fe20004806003 */
[C---:B------:R-:W-:Y:S01]  /*b8c0*/  FFMA R53, R73.reuse, R126, R53 ;  /* 0x0000007e49357223 */ /* 0x040fe20000000035 */
[----:B------:R-:W-:Y:S01]  /*b8d0*/  F2FP.SATFINITE.E5M2.F32.PACK_AB_MERGE_C R7, R26, R25, R7 ;  /* 0x000000191a07723e */ /* 0x000fe20004806007 */
[C---:B------:R-:W-:Y:S01]  /*b8e0*/  FFMA R54, R73.reuse, R127, R54 ;  /* 0x0000007f49367223 */ /* 0x040fe20000000036 */
[--C-:B------:R-:W-:Y:S02]  /*b8f0*/  HADD2.F32 R74, -RZ, R155.reuse.H0_H0 ;  /* 0x2000009bff4a7230 */ /* 0x100fe40000004100 */
[C---:B------:R-:W-:Y:S01]  /*b900*/  FFMA R55, R73.reuse, R128, R55 ;  /* 0x0000008049377223 */ /* 0x040fe20000000037 */
[----:B------:R-:W-:Y:S01]  /*b910*/  HADD2.F32 R131, -RZ, R155.H1_H1 ;  /* 0x3000009bff837230 */ /* 0x000fe20000004100 */
[----:B------:R1:W-:Y:S01]  /*b920*/  STS.128 [R176+0xa010], R4 ;  /* 0x00a01004b0007388 */ /* 0x0003e20000000c00 */
[----:B------:R-:W-:Y:S01]  /*b930*/  F2FP.SATFINITE.E5M2.F32.PACK_AB_MERGE_C R35, R36, R35, RZ ;  /* 0x000000232423723e */ /* 0x000fe200048060ff */
[C---:B------:R-:W-:Y:S01]  /*b940*/  FFMA R56, R73.reuse, R129, R56 ;  /* 0x0000008149387223 */ /* 0x040fe20000000038 */
[----:B------:R-:W-:Y:S01]  /*b950*/  F2FP.SATFINITE.E5M2.F32.PACK_AB_MERGE_C R39, R40, R39, RZ ;  /* 0x000000272827723e */ /* 0x000fe200048060ff */
[C---:B------:R-:W-:Y:S01]  /*b960*/  FFMA R57, R73.reuse, R72, R57 ;  /* 0x0000004849397223 */ /* 0x040fe20000000039 */
[----:B------:R-:W-:Y:S01]  /*b970*/  F2FP.SATFINITE.E5M2.F32.PACK_AB_MERGE_C R43, R44, R43, RZ ;  /* 0x0000002b2c2b723e */ /* 0x000fe200048060ff */
[C---:B------:R-:W-:Y:S01]  /*b980*/  FFMA R58, R73.reuse, R75, R58 ;  /* 0x0000004b493a7223 */ /* 0x040fe2000000003a */
[C---:B------:R-:W-:Y:S01]  /*b990*/  FFMA R59, R73.reuse, R74, R59 ;  /* 0x0000004a493b7223 */ /* 0x040fe2000000003b */
[----:B------:R-:W-:Y:S01]  /*b9a0*/  F2FP.SATFINITE.E5M2.F32.PACK_AB_MERGE_C R33, R34, R33, R35 ;  /* 0x000000212221723e */ /* 0x000fe20004806023 */
        /* <DEDUP_REMOVED lines=11> */
[----:B------:R-:W-:Y:S05]  /*ba60*/  F2FP.SATFINITE.E5M2.F32.PACK_AB_MERGE_C R51, R58, R57, R59 ;  /* 0x000000393a33723e */ /* 0x000fea000480603b */
        /* <DEDUP_REMOVED lines=18> */
.L_x_142:
[----:B------:R-:W-:Y:S05]  /*bb90*/  BSYNC.RECONVERGENT B0 ;  /* 0x0000000000007941 */ /* 0x000fea0003800200 */
.L_x_141:
[----:B------:R-:W-:Y:S01]  /*bba0*/  R2UR UR4, R160 ;  /* 0x00000000a00472ca */ /* 0x000fe200000e0000 */
[----:B------:R-:W-:Y:S01]  /*bbb0*/  BAR.SYNC.DEFER_BLOCKING 0x1, 0x80 ;  /* 0x0042000000007b1d */ /* 0x000fe20000010000 */
[----:B------:R-:W-:Y:S01]  /*bbc0*/  ISETP.NE.AND P0, PT, R162, 0x2, PT ;  /* 0x00000002a200780c */ /* 0x000fe20003f05270 */
[----:B------:R-:W-:Y:S01]  /*bbd0*/  UISETP.NE.AND UP0, UPT, UR45, URZ, UPT ;  /* 0x000000ff2d00728c */ /* 0x000fe2000bf05270 */
[----:B------:R-:W-:Y:S01]  /*bbe0*/  ISETP.NE.AND P1, PT, R68, 0x2, PT ;  /* 0x000000024400780c */ /* 0x000fe20003f25270 */
[----:B------:R-:W-:Y:S01]  /*bbf0*/  UIADD3 UR20, UPT, UPT, UR37, UR59, URZ ;  /* 0x0000003b25147290 */ /* 0x000fe2000fffe0ff */
[----:B------:R-:W-:Y:S02]  /*bc00*/  SEL R0, RZ, 0x1, P0 ;  /* 0x00000001ff007807 */ /* 0x000fe40000000000 */
[----:B------:R-:W-:Y:S02]  /*bc10*/  SEL R3, RZ, 0x1, P1 ;  /* 0x00000001ff037807 */ /* 0x000fe40000800000 */
[----:B------:R-:W-:Y:S02]  /*bc20*/  LOP3.LUT R167, R167, R0, RZ, 0x3c, !PT ;  /* 0x00000000a7a77212 */ /* 0x000fe400078e3cff */
[----:B------:R-:W-:Y:S01]  /*bc30*/  LOP3.LUT R168, R168, R3, RZ, 0x3c, !PT ;  /* 0x00000003a8a87212 */ /* 0x000fe200078e3cff */
[----:B------:R-:W-:Y:S01]  /*bc40*/  UIADD3 UR16, UPT, UPT, UR38, UR4, URZ ;  /* 0x0000000426107290 */ /* 0x000fe2000fffe0ff */
[----:B------:R-:W-:Y:S02]  /*bc50*/  SEL R162, R162, RZ, P0 ;  /* 0x000000ffa2a27207 */ /* 0x000fe40000000000 */
[----:B------:R-:W-:Y:S01]  /*bc60*/  SEL R68, R68, RZ, P1 ;  /* 0x000000ff44447207 */ /* 0x000fe20000800000 */
[----:B------:R-:W-:Y:S01]  /*bc70*/  UMOV UR36, UR58 ;  /* 0x0000003a00247c82 */ /* 0x000fe20008000000 */
[----:B------:R-:W-:Y:S07]  /*bc80*/  BRA.U UP0, `(.L_x_143) ;  /* 0xffffff9900747547 */ /* 0x000fee000b83ffff */
[----:B------:R-:W-:Y:S05]  /*bc90*/  EXIT ;  /* 0x000000000000794d */ /* 0x000fea0003800000 */
.L_x_25:
[----:B--2---:R2:W3:Y:S02]  /*bca0*/  SYNCS.PHASECHK.TRANS64.TRYWAIT P0, [R0+URZ+0x180], R3 ;  /* 0x00018003000075a7 */ /* 0x0044e400080011ff */
[----:B---3--:R-:W-:Y:S05]  /*bcb0*/  @!P0 NANOSLEEP.SYNCS 0x989680 ;  /* 0x009896800000895d */ /* 0x008fea0003900000 */
[----:B------:R-:W3:Y:S02]  /*bcc0*/  @!P0 SYNCS.PHASECHK.TRANS64 P0, [R0+URZ+0x180], R3 ;  /* 0x00018003000085a7 */ /* 0x000ee400080010ff */
[----:B---3--:R-:W-:Y:S05]  /*bcd0*/  @!P0 BRA `(.L_x_25) ;  /* 0xfffffffc00f08947 */ /* 0x008fea000383ffff */
[----:B------:R-:W-:Y:S05]  /*bce0*/  BRA `(.L_x_144) ;  /* 0xffffff5c00447947 */ /* 0x000fea000383ffff */
.L_x_28:
[----:B--2---:R-:W-:-:S07]  /*bcf0*/  MOV R0, UR33 ;  /* 0x0000002100007c02 */ /* 0x004fce0008000f00 */
.L_x_145:
[----:B--2---:R2:W3:Y:S02]  /*bd00*/  SYNCS.PHASECHK.TRANS64.TRYWAIT P0, [R0+URZ+0x70], R3 ;  /* 0x00007003000075a7 */ /* 0x0044e400080011ff */
[----:B---3--:R-:W-:Y:S05]  /*bd10*/  @!P0 NANOSLEEP.SYNCS 0x989680 ;  /* 0x009896800000895d */ /* 0x008fea0003900000 */
[----:B------:R-:W3:Y:S02]  /*bd20*/  @!P0 SYNCS.PHASECHK.TRANS64 P0, [R0+URZ+0x70], R3 ;  /* 0x00007003000085a7 */ /* 0x000ee400080010ff */
[----:B---3--:R-:W-:Y:S05]  /*bd30*/  @!P0 BRA `(.L_x_145) ;  /* 0xfffffffc00f08947 */ /* 0x008fea000383ffff */
[----:B------:R-:W-:Y:S05]  /*bd40*/  BRA `(.L_x_27) ;  /* 0xffffff5c00847947 */ /* 0x000fea000383ffff */
.L_x_35:
[----:B-1----:R-:W-:-:S07]  /*bd50*/  MOV R0, UR17 ;  /* 0x0000001100007c02 */ /* 0x002fce0008000f00 */
.L_x_146:
[----:B-1----:R1:W2:Y:S02]  /*bd60*/  SYNCS.PHASECHK.TRANS64.TRYWAIT P0, [R0+URZ+0x70], R3 ;  /* 0x00007003000075a7 */ /* 0x0022a400080011ff */
[----:B--2---:R-:W-:Y:S05]  /*bd70*/  @!P0 NANOSLEEP.SYNCS 0x989680 ;  /* 0x009896800000895d */ /* 0x004fea0003900000 */
[----:B------:R-:W2:Y:S02]  /*bd80*/  @!P0 SYNCS.PHASECHK.TRANS64 P0, [R0+URZ+0x70], R3 ;  /* 0x00007003000085a7 */ /* 0x000ea400080010ff */
[----:B--2---:R-:W-:Y:S05]  /*bd90*/  @!P0 BRA `(.L_x_146) ;  /* 0xfffffffc00f08947 */ /* 0x004fea000383ffff */
[----:B------:R-:W-:Y:S05]  /*bda0*/  BRA `(.L_x_34) ;  /* 0xffffff6000407947 */ /* 0x000fea000383ffff */
.L_x_40:
[----:B-1----:R1:W2:Y:S02]  /*bdb0*/  SYNCS.PHASECHK.TRANS64.TRYWAIT P0, [R3+URZ+0x130], R0 ;  /* 0x00013000030075a7 */ /* 0x0022a400080011ff */
[----:B--2---:R-:W-:Y:S05]  /*bdc0*/  @!P0 NANOSLEEP.SYNCS 0x989680 ;  /* 0x009896800000895d */ /* 0x004fea0003900000 */
[----:B------:R-:W2:Y:S02]  /*bdd0*/  @!P0 SYNCS.PHASECHK.TRANS64 P0, [R3+URZ+0x130], R0 ;  /* 0x00013000030085a7 */ /* 0x000ea400080010ff */
[----:B--2---:R-:W-:Y:S05]  /*bde0*/  @!P0 BRA `(.L_x_40) ;  /* 0xfffffffc00f08947 */ /* 0x004fea000383ffff */
[----:B------:R-:W-:Y:S05]  /*bdf0*/  BRA `(.L_x_147) ;  /* 0xffffff6000e07947 */ /* 0x000fea000383ffff */
.L_x_44:
[----:B-1----:R-:W-:-:S07]  /*be00*/  MOV R0, UR4 ;  /* 0x0000000400007c02 */ /* 0x002fce0008000f00 */
.L_x_148:
[----:B-1----:R1:W2:Y:S02]  /*be10*/  SYNCS.PHASECHK.TRANS64.TRYWAIT P0, [R0+URZ], R3 ;  /* 0x00000003000075a7 */ /* 0x0022a400080011ff */
[----:B--2---:R-:W-:Y:S05]  /*be20*/  @!P0 NANOSLEEP.SYNCS 0x989680 ;  /* 0x009896800000895d */ /* 0x004fea0003900000 */
[----:B------:R-:W2:Y:S02]  /*be30*/  @!P0 SYNCS.PHASECHK.TRANS64 P0, [R0+URZ], R3 ;  /* 0x00000003000085a7 */ /* 0x000ea400080010ff */
[----:B--2---:R-:W-:Y:S05]  /*be40*/  @!P0 BRA `(.L_x_148) ;  /* 0xfffffffc00f08947 */ /* 0x004fea000383ffff */
[----:B------:R-:W-:Y:S05]  /*be50*/  BRA `(.L_x_149) ;  /* 0xffffff6800887947 */ /* 0x000fea000383ffff */
.L_x_45:
[----:B------:R-:W-:-:S07]  /*be60*/  MOV R0, UR5 ;  /* 0x0000000500007c02 */ /* 0x000fce0008000f00 */
.L_x_150:
[----:B-1----:R1:W2:Y:S02]  /*be70*/  SYNCS.PHASECHK.TRANS64.TRYWAIT P0, [R0+URZ], R3 ;  /* 0x00000003000075a7 */ /* 0x0022a400080011ff */
[----:B--2---:R-:W-:Y:S05]  /*be80*/  @!P0 NANOSLEEP.SYNCS 0x989680 ;  /* 0x009896800000895d */ /* 0x004fea0003900000 */
[----:B------:R-:W2:Y:S02]  /*be90*/  @!P0 SYNCS.PHASECHK.TRANS64 P0, [R0+URZ], R3 ;  /* 0x00000003000085a7 */ /* 0x000ea400080010ff */
[----:B--2---:R-:W-:Y:S05]  /*bea0*/  @!P0 BRA `(.L_x_150) ;  /* 0xfffffffc00f08947 */ /* 0x004fea000383ffff */
[----:B------:R-:W-:Y:S05]  /*beb0*/  BRA `(.L_x_151) ;  /* 0xffffff6800947947 */ /* 0x000fea000383ffff */
.L_x_46:
[----:B------:R-:W-:-:S07]  /*bec0*/  MOV R0, UR5 ;  /* 0x0000000500007c02 */ /* 0x000fce0008000f00 */
.L_x_152:
[----:B-1----:R1:W2:Y:S02]  /*bed0*/  SYNCS.PHASECHK.TRANS64.TRYWAIT P0, [R0+URZ], R3 ;  /* 0x00000003000075a7 */ /* 0x0022a400080011ff */
[----:B--2---:R-:W-:Y:S05]  /*bee0*/  @!P0 NANOSLEEP.SYNCS 0x989680 ;  /* 0x009896800000895d */ /* 0x004fea0003900000 */
[----:B------:R-:W2:Y:S02]  /*bef0*/  @!P0 SYNCS.PHASECHK.TRANS64 P0, [R0+URZ], R3 ;  /* 0x00000003000085a7 */ /* 0x000ea400080010ff */
[----:B--2---:R-:W-:Y:S05]  /*bf00*/  @!P0 BRA `(.L_x_152) ;  /* 0xfffffffc00f08947 */ /* 0x004fea000383ffff */
[----:B------:R-:W-:Y:S05]  /*bf10*/  BRA `(.L_x_153) ;  /* 0xffffff6800a07947 */ /* 0x000fea000383ffff */
.L_x_47:
[----:B------:R-:W-:-:S07]  /*bf20*/  MOV R0, UR5 ;  /* 0x0000000500007c02 */ /* 0x000fce0008000f00 */
.L_x_154:
[----:B-1----:R1:W2:Y:S02]  /*bf30*/  SYNCS.PHASECHK.TRANS64.TRYWAIT P0, [R0+URZ], R3 ;  /* 0x00000003000075a7 */ /* 0x0022a400080011ff */
[----:B--2---:R-:W-:Y:S05]  /*bf40*/  @!P0 NANOSLEEP.SYNCS 0x989680 ;  /* 0x009896800000895d */ /* 0x004fea0003900000 */
[----:B------:R-:W2:Y:S02]  /*bf50*/  @!P0 SYNCS.PHASECHK.TRANS64 P0, [R0+URZ], R3 ;  /* 0x00000003000085a7 */ /* 0x000ea400080010ff */
[----:B--2---:R-:W-:Y:S05]  /*bf60*/  @!P0 BRA `(.L_x_154) ;  /* 0xfffffffc00f08947 */ /* 0x004fea000383ffff */
[----:B------:R-:W-:Y:S05]  /*bf70*/  BRA `(.L_x_155) ;  /* 0xffffff6800ac7947 */ /* 0x000fea000383ffff */
.L_x_48:
[----:B------:R-:W-:-:S07]  /*bf80*/  MOV R0, UR5 ;  /* 0x0000000500007c02 */ /* 0x000fce0008000f00 */
.L_x_156:
[----:B-1----:R1:W2:Y:S02]  /*bf90*/  SYNCS.PHASECHK.TRANS64.TRYWAIT P0, [R0+URZ], R3 ;  /* 0x00000003000075a7 */ /* 0x0022a400080011ff */
[----:B--2---:R-:W-:Y:S05]  /*bfa0*/  @!P0 NANOSLEEP.SYNCS 0x989680 ;  /* 0x009896800000895d */ /* 0x004fea0003900000 */
[----:B------:R-:W2:Y:S02]  /*bfb0*/  @!P0 SYNCS.PHASECHK.TRANS64 P0, [R0+URZ], R3 ;  /* 0x00000003000085a7 */ /* 0x000ea400080010ff */
[----:B--2---:R-:W-:Y:S05]  /*bfc0*/  @!P0 BRA `(.L_x_156) ;  /* 0xfffffffc00f08947 */ /* 0x004fea000383ffff */
[----:B------:R-:W-:Y:S05]  /*bfd0*/  BRA `(.L_x_157) ;  /* 0xffffff6800b87947 */ /* 0x000fea000383ffff */
.L_x_49:
[----:B------:R-:W-:-:S07]  /*bfe0*/  MOV R0, UR5 ;  /* 0x0000000500007c02 */ /* 0x000fce0008000f00 */
.L_x_158:
[----:B-1----:R1:W2:Y:S02]  /*bff0*/  SYNCS.PHASECHK.TRANS64.TRYWAIT P0, [R0+URZ], R3 ;  /* 0x00000003000075a7 */ /* 0x0022a400080011ff */
[----:B--2---:R-:W-:Y:S05]  /*c000*/  @!P0 NANOSLEEP.SYNCS 0x989680 ;  /* 0x009896800000895d */ /* 0x004fea0003900000 */
[----:B------:R-:W2:Y:S02]  /*c010*/  @!P0 SYNCS.PHASECHK.TRANS64 P0, [R0+URZ], R3 ;  /* 0x00000003000085a7 */ /* 0x000ea400080010ff */
[----:B--2---:R-:W-:Y:S05]  /*c020*/  @!P0 BRA `(.L_x_158) ;  /* 0xfffffffc00f08947 */ /* 0x004fea000383ffff */
[----:B------:R-:W-:Y:S05]  /*c030*/  BRA `(.L_x_159) ;  /* 0xffffff6800c47947 */ /* 0x000fea000383ffff */
.L_x_50:
[----:B------:R-:W-:-:S07]  /*c040*/  MOV R0, UR5 ;  /* 0x0000000500007c02 */ /* 0x000fce0008000f00 */
.L_x_160:
[----:B-1----:R1:W2:Y:S02]  /*c050*/  SYNCS.PHASECHK.TRANS64.TRYWAIT P0, [R0+URZ], R3 ;  /* 0x00000003000075a7 */ /* 0x0022a400080011ff */
[----:B--2---:R-:W-:Y:S05]  /*c060*/  @!P0 NANOSLEEP.SYNCS 0x989680 ;  /* 0x009896800000895d */ /* 0x004fea0003900000 */
[----:B------:R-:W2:Y:S02]  /*c070*/  @!P0 SYNCS.PHASECHK.TRANS64 P0, [R0+URZ], R3 ;  /* 0x00000003000085a7 */ /* 0x000ea400080010ff */
[----:B--2---:R-:W-:Y:S05]  /*c080*/  @!P0 BRA `(.L_x_160) ;  /* 0xfffffffc00f08947 */ /* 0x004fea000383ffff */
[----:B------:R-:W-:Y:S05]  /*c090*/  BRA `(.L_x_161) ;  /* 0xffffff6800d07947 */ /* 0x000fea000383ffff */
.L_x_51:
[----:B------:R-:W-:-:S07]  /*c0a0*/  MOV R0, UR5 ;  /* 0x0000000500007c02 */ /* 0x000fce0008000f00 */
.L_x_162:
[----:B-1----:R1:W2:Y:S02]  /*c0b0*/  SYNCS.PHASECHK.TRANS64.TRYWAIT P0, [R0+URZ], R3 ;  /* 0x00000003000075a7 */ /* 0x0022a400080011ff */
[----:B--2---:R-:W-:Y:S05]  /*c0c0*/  @!P0 NANOSLEEP.SYNCS 0x989680 ;  /* 0x009896800000895d */ /* 0x004fea0003900000 */
[----:B------:R-:W2:Y:S02]  /*c0d0*/  @!P0 SYNCS.PHASECHK.TRANS64 P0, [R0+URZ], R3 ;  /* 0x00000003000085a7 */ /* 0x000ea400080010ff */
[----:B--2---:R-:W-:Y:S05]  /*c0e0*/  @!P0 BRA `(.L_x_162) ;  /* 0xfffffffc00f08947 */ /* 0x004fea000383ffff */
[----:B------:R-:W-:Y:S05]  /*c0f0*/  BRA `(.L_x_163) ;  /* 0xffffff6800dc7947 */ /* 0x000fea000383ffff */
.L_x_52:
[----:B------:R-:W-:-:S07]  /*c100*/  MOV R0, UR5 ;  /* 0x0000000500007c02 */ /* 0x000fce0008000f00 */
.L_x_164:
[----:B-1----:R1:W2:Y:S02]  /*c110*/  SYNCS.PHASECHK.TRANS64.TRYWAIT P0, [R0+URZ], R3 ;  /* 0x00000003000075a7 */ /* 0x0022a400080011ff */
[----:B--2---:R-:W-:Y:S05]  /*c120*/  @!P0 NANOSLEEP.SYNCS 0x989680 ;  /* 0x009896800000895d */ /* 0x004fea0003900000 */
[----:B------:R-:W2:Y:S02]  /*c130*/  @!P0 SYNCS.PHASECHK.TRANS64 P0, [R0+URZ], R3 ;  /* 0x00000003000085a7 */ /* 0x000ea400080010ff */
[----:B--2---:R-:W-:Y:S05]  /*c140*/  @!P0 BRA `(.L_x_164) ;  /* 0xfffffffc00f08947 */ /* 0x004fea000383ffff */
[----:B------:R-:W-:Y:S05]  /*c150*/  BRA `(.L_x_165) ;  /* 0xffffff6800e87947 */ /* 0x000fea000383ffff */
.L_x_53:
[----:B------:R-:W-:-:S07]  /*c160*/  MOV R0, UR5 ;  /* 0x0000000500007c02 */ /* 0x000fce0008000f00 */
.L_x_166:
[----:B-1----:R1:W2:Y:S02]  /*c170*/  SYNCS.PHASECHK.TRANS64.TRYWAIT P0, [R0+URZ], R3 ;  /* 0x00000003000075a7 */ /* 0x0022a400080011ff */
[----:B--2---:R-:W-:Y:S05]  /*c180*/  @!P0 NANOSLEEP.SYNCS 0x989680 ;  /* 0x009896800000895d */ /* 0x004fea0003900000 */
[----:B------:R-:W2:Y:S02]  /*c190*/  @!P0 SYNCS.PHASECHK.TRANS64 P0, [R0+URZ], R3 ;  /* 0x00000003000085a7 */ /* 0x000ea400080010ff */
[----:B--2---:R-:W-:Y:S05]  /*c1a0*/  @!P0 BRA `(.L_x_166) ;  /* 0xfffffffc00f08947 */ /* 0x004fea000383ffff */
[----:B------:R-:W-:Y:S05]  /*c1b0*/  BRA `(.L_x_167) ;  /* 0xffffff6800f47947 */ /* 0x000fea000383ffff */
.L_x_54:
[----:B------:R-:W-:-:S07]  /*c1c0*/  MOV R0, UR5 ;  /* 0x0000000500007c02 */ /* 0x000fce0008000f00 */
.L_x_168:
[----:B-1----:R1:W2:Y:S02]  /*c1d0*/  SYNCS.PHASECHK.TRANS64.TRYWAIT P0, [R0+URZ], R3 ;  /* 0x00000003000075a7 */ /* 0x0022a400080011ff */
[----:B--2---:R-:W-:Y:S05]  /*c1e0*/  @!P0 NANOSLEEP.SYNCS 0x989680 ;  /* 0x009896800000895d */ /* 0x004fea0003900000 */
[----:B------:R-:W2:Y:S02]  /*c1f0*/  @!P0 SYNCS.PHASECHK.TRANS64 P0, [R0+URZ], R3 ;  /* 0x00000003000085a7 */ /* 0x000ea400080010ff */
[----:B--2---:R-:W-:Y:S05]  /*c200*/  @!P0 BRA `(.L_x_168) ;  /* 0xfffffffc00f08947 */ /* 0x004fea000383ffff */
[----:B------:R-:W-:Y:S05]  /*c210*/  BRA `(.L_x_169) ;  /* 0xffffff6c00007947 */ /* 0x000fea000383ffff */
.L_x_55:
[----:B------:R-:W-:-:S07]  /*c220*/  MOV R0, UR5 ;  /* 0x0000000500007c02 */ /* 0x000fce0008000f00 */
.L_x_170:
[----:B-1----:R1:W2:Y:S02]  /*c230*/  SYNCS.PHASECHK.TRANS64.TRYWAIT P0, [R0+URZ], R3 ;  /* 0x00000003000075a7 */ /* 0x0022a400080011ff */
[----:B--2---:R-:W-:Y:S05]  /*c240*/  @!P0 NANOSLEEP.SYNCS 0x989680 ;  /* 0x009896800000895d */ /* 0x004fea0003900000 */
[----:B------:R-:W2:Y:S02]  /*c250*/  @!P0 SYNCS.PHASECHK.TRANS64 P0, [R0+URZ], R3 ;  /* 0x00000003000085a7 */ /* 0x000ea400080010ff */
[----:B--2---:R-:W-:Y:S05]  /*c260*/  @!P0 BRA `(.L_x_170) ;  /* 0xfffffffc00f08947 */ /* 0x004fea000383ffff */
[----:B------:R-:W-:Y:S05]  /*c270*/  BRA `(.L_x_171) ;  /* 0xffffff6c000c7947 */ /* 0x000fea000383ffff */
.L_x_56:
[----:B------:R-:W-:-:S07]  /*c280*/  MOV R0, UR5 ;  /* 0x0000000500007c02 */ /* 0x000fce0008000f00 */
.L_x_172:
[----:B-1----:R1:W2:Y:S02]  /*c290*/  SYNCS.PHASECHK.TRANS64.TRYWAIT P0, [R0+URZ], R3 ;  /* 0x00000003000075a7 */ /* 0x0022a400080011ff */
[----:B--2---:R-:W-:Y:S05]  /*c2a0*/  @!P0 NANOSLEEP.SYNCS 0x989680 ;  /* 0x009896800000895d */ /* 0x004fea0003900000 */
[----:B------:R-:W2:Y:S02]  /*c2b0*/  @!P0 SYNCS.PHASECHK.TRANS64 P0, [R0+URZ], R3 ;  /* 0x00000003000085a7 */ /* 0x000ea400080010ff */
[----:B--2---:R-:W-:Y:S05]  /*c2c0*/  @!P0 BRA `(.L_x_172) ;  /* 0xfffffffc00f08947 */ /* 0x004fea000383ffff */
[----:B------:R-:W-:Y:S05]  /*c2d0*/  BRA `(.L_x_173) ;  /* 0xffffff6c00187947 */ /* 0x000fea000383ffff */
.L_x_59:
[----:B-1----:R1:W2:Y:S02]  /*c2e0*/  SYNCS.PHASECHK.TRANS64.TRYWAIT P0, [R2+URZ+0x170], R5 ;  /* 0x00017005020075a7 */ /* 0x0022a400080011ff */
[----:B--2---:R-:W-:Y:S05]  /*c2f0*/  @!P0 NANOSLEEP.SYNCS 0x989680 ;  /* 0x009896800000895d */ /* 0x004fea0003900000 */
[----:B------:R-:W2:Y:S02]  /*c300*/  @!P0 SYNCS.PHASECHK.TRANS64 P0, [R2+URZ+0x170], R5 ;  /* 0x00017005020085a7 */ /* 0x000ea400080010ff */
[----:B--2---:R-:W-:Y:S05]  /*c310*/  @!P0 BRA `(.L_x_59) ;  /* 0xfffffffc00f08947 */ /* 0x004fea000383ffff */
[----:B------:R-:W-:Y:S05]  /*c320*/  BRA `(.L_x_174) ;  /* 0xffffff6c007c7947 */ /* 0x000fea000383ffff */
.L_x_60:
[----:B------:R-:W-:-:S07]  /*c330*/  MOV R2, UR4 ;  /* 0x0000000400027c02 */ /* 0x000fce0008000f00 */
.L_x_175:
[----:B-1----:R1:W2:Y:S02]  /*c340*/  SYNCS.PHASECHK.TRANS64.TRYWAIT P0, [R2+URZ+0x140], R5 ;  /* 0x00014005020075a7 */ /* 0x0022a400080011ff */
[----:B--2---:R-:W-:Y:S05]  /*c350*/  @!P0 NANOSLEEP.SYNCS 0x989680 ;  /* 0x009896800000895d */ /* 0x004fea0003900000 */
[----:B------:R-:W2:Y:S02]  /*c360*/  @!P0 SYNCS.PHASECHK.TRANS64 P0, [R2+URZ+0x140], R5 ;  /* 0x00014005020085a7 */ /* 0x000ea400080010ff */
[----:B--2---:R-:W-:Y:S05]  /*c370*/  @!P0 BRA `(.L_x_175) ;  /* 0xfffffffc00f08947 */ /* 0x004fea000383ffff */
[----:B------:R-:W-:Y:S05]  /*c380*/  BRA `(.L_x_176) ;  /* 0xffffff6c008c7947 */ /* 0x000fea000383ffff */
.L_x_61:
[----:B-1----:R1:W2:Y:S02]  /*c390*/  SYNCS.PHASECHK.TRANS64.TRYWAIT P1, [R2+URZ+0x130], R5 ;  /* 0x00013005020075a7 */ /* 0x0022a400080211ff */
[----:B--2---:R-:W-:Y:S05]  /*c3a0*/  @!P1 NANOSLEEP.SYNCS 0x989680 ;  /* 0x009896800000995d */ /* 0x004fea0003900000 */
[----:B------:R-:W2:Y:S02]  /*c3b0*/  @!P1 SYNCS.PHASECHK.TRANS64 P1, [R2+URZ+0x130], R5 ;  /* 0x00013005020095a7 */ /* 0x000ea400080210ff */
[----:B--2---:R-:W-:Y:S05]  /*c3c0*/  @!P1 BRA `(.L_x_61) ;  /* 0xfffffffc00f09947 */ /* 0x004fea000383ffff */
[----:B------:R-:W-:Y:S05]  /*c3d0*/  BRA `(.L_x_177) ;  /* 0xffffff6c00bc7947 */ /* 0x000fea000383ffff */
.L_x_64:
[----:B------:R-:W-:-:S07]  /*c3e0*/  MOV R0, UR4 ;  /* 0x0000000400007c02 */ /* 0x000fce0008000f00 */
.L_x_178:
[----:B-1----:R1:W2:Y:S02]  /*c3f0*/  SYNCS.PHASECHK.TRANS64.TRYWAIT P0, [R0+URZ+0x140], R3 ;  /* 0x00014003000075a7 */ /* 0x0022a400080011ff */
[----:B--2---:R-:W-:Y:S05]  /*c400*/  @!P0 NANOSLEEP.SYNCS 0x989680 ;  /* 0x009896800000895d */ /* 0x004fea0003900000 */
[----:B------:R-:W2:Y:S02]  /*c410*/  @!P0 SYNCS.PHASECHK.TRANS64 P0, [R0+URZ+0x140], R3 ;  /* 0x00014003000085a7 */ /* 0x000ea400080010ff */
[----:B--2---:R-:W-:Y:S05]  /*c420*/  @!P0 BRA `(.L_x_178) ;  /* 0xfffffffc00f08947 */ /* 0x004fea000383ffff */
[----:B------:R-:W-:Y:S05]  /*c430*/  BRA `(.L_x_63) ;  /* 0xffffff7000107947 */ /* 0x000fea000383ffff */
.L_x_71:
[----:B-1----:R1:W2:Y:S02]  /*c440*/  SYNCS.PHASECHK.TRANS64.TRYWAIT P1, [R0+URZ+0x130], R5 ;  /* 0x00013005000075a7 */ /* 0x0022a400080211ff */
[----:B--2---:R-:W-:Y:S05]  /*c450*/  @!P1 NANOSLEEP.SYNCS 0x989680 ;  /* 0x009896800000995d */ /* 0x004fea0003900000 */
[----:B------:R-:W2:Y:S02]  /*c460*/  @!P1 SYNCS.PHASECHK.TRANS64 P1, [R0+URZ+0x130], R5 ;  /* 0x00013005000095a7 */ /* 0x000ea400080210ff */
[----:B--2---:R-:W-:Y:S05]  /*c470*/  @!P1 BRA `(.L_x_71) ;  /* 0xfffffffc00f09947 */ /* 0x004fea000383ffff */
[----:B------:R-:W-:Y:S05]  /*c480*/  BRA `(.L_x_179) ;  /* 0xffffff7400707947 */ /* 0x000fea000383ffff */
.L_x_72:
[----:B------:R-:W-:-:S07]  /*c490*/  MOV R3, UR18 ;  /* 0x0000001200037c02 */ /* 0x000fce0008000f00 */
.L_x_180:
[----:B-1----:R1:W2:Y:S02]  /*c4a0*/  SYNCS.PHASECHK.TRANS64.TRYWAIT P0, [R3+URZ+0x160], R0 ;  /* 0x00016000030075a7 */ /* 0x0022a400080011ff */
[----:B--2---:R-:W-:Y:S05]  /*c4b0*/  @!P0 NANOSLEEP.SYNCS 0x989680 ;  /* 0x009896800000895d */ /* 0x004fea0003900000 */
[----:B------:R-:W2:Y:S02]  /*c4c0*/  @!P0 SYNCS.PHASECHK.TRANS64 P0, [R3+URZ+0x160], R0 ;  /* 0x00016000030085a7 */ /* 0x000ea400080010ff */
[----:B--2---:R-:W-:Y:S05]  /*c4d0*/  @!P0 BRA `(.L_x_180) ;  /* 0xfffffffc00f08947 */ /* 0x004fea000383ffff */
[----:B------:R-:W-:Y:S05]  /*c4e0*/  BRA `(.L_x_181) ;  /* 0xffffff7400a47947 */ /* 0x000fea000383ffff */
.L_x_75:
[----:B------:R-:W-:Y:S07]  /*c4f0*/  MOV R0, UR6 ;  /* 0x0000000600007c02 */ /* 0x000fee0008000f00 */
.L_x_182:
[----:B-1----:R1:W2:Y:S02]  /*c500*/  SYNCS.PHASECHK.TRANS64.TRYWAIT P0, [R0+URZ], R3 ;  /* 0x00000003000075a7 */ /* 0x0022a400080011ff */
[----:B--2---:R-:W-:Y:S05]  /*c510*/  @!P0 NANOSLEEP.SYNCS 0x989680 ;  /* 0x009896800000895d */ /* 0x004fea0003900000 */
[----:B------:R-:W2:Y:S02]  /*c520*/  @!P0 SYNCS.PHASECHK.TRANS64 P0, [R0+URZ], R3 ;  /* 0x00000003000085a7 */ /* 0x000ea400080010ff */
[----:B--2---:R-:W-:Y:S05]  /*c530*/  @!P0 BRA `(.L_x_182) ;  /* 0xfffffffc00f08947 */ /* 0x004fea000383ffff */
[----:B------:R-:W-:Y:S05]  /*c540*/  BRA `(.L_x_74) ;  /* 0xffffff7400c47947 */ /* 0x000fea000383ffff */
.L_x_78:
[----:B------:R-:W-:-:S07]  /*c550*/  MOV R0, UR4 ;  /* 0x0000000400007c02 */ /* 0x000fce0008000f00 */
.L_x_183:
[----:B--2---:R2:W4:Y:S02]  /*c560*/  SYNCS.PHASECHK.TRANS64.TRYWAIT P0, [R0+URZ], R3 ;  /* 0x00000003000075a7 */ /* 0x00452400080011ff */
[----:B----4-:R-:W-:Y:S05]  /*c570*/  @!P0 NANOSLEEP.SYNCS 0x989680 ;  /* 0x009896800000895d */ /* 0x010fea0003900000 */
[----:B------:R-:W4:Y:S02]  /*c580*/  @!P0 SYNCS.PHASECHK.TRANS64 P0, [R0+URZ], R3 ;  /* 0x00000003000085a7 */ /* 0x000f2400080010ff */
[----:B----4-:R-:W-:Y:S05]  /*c590*/  @!P0 BRA `(.L_x_183) ;  /* 0xfffffffc00f08947 */ /* 0x010fea000383ffff */
[----:B------:R-:W-:Y:S05]  /*c5a0*/  BRA `(.L_x_184) ;  /* 0xffffff7800647947 */ /* 0x000fea000383ffff */
.L_x_79:
[----:B------:R-:W-:-:S07]  /*c5b0*/  MOV R0, UR4 ;  /* 0x0000000400007c02 */ /* 0x000fce0008000f00 */
.L_x_185:
[----:B-1----:R1:W2:Y:S02]  /*c5c0*/  SYNCS.PHASECHK.TRANS64.TRYWAIT P0, [R0+URZ], R3 ;  /* 0x00000003000075a7 */ /* 0x0022a400080011ff */
[----:B--2---:R-:W-:Y:S05]  /*c5d0*/  @!P0 NANOSLEEP.SYNCS 0x989680 ;  /* 0x009896800000895d */ /* 0x004fea0003900000 */
[----:B------:R-:W2:Y:S02]  /*c5e0*/  @!P0 SYNCS.PHASECHK.TRANS64 P0, [R0+URZ], R3 ;  /* 0x00000003000085a7 */ /* 0x000ea400080010ff */
[----:B--2---:R-:W-:Y:S05]  /*c5f0*/  @!P0 BRA `(.L_x_185) ;  /* 0xfffffffc00f08947 */ /* 0x004fea000383ffff */
[----:B------:R-:W-:Y:S05]  /*c600*/  BRA `(.L_x_186) ;  /* 0xffffff7800707947 */ /* 0x000fea000383ffff */
.L_x_84:
[----:B--2---:R2:W3:Y:S02]  /*c610*/  SYNCS.PHASECHK.TRANS64.TRYWAIT P0, [R12+URZ+0x130], R9 ;  /* 0x000130090c0075a7 */ /* 0x0044e400080011ff */
[----:B---3--:R-:W-:Y:S05]  /*c620*/  @!P0 NANOSLEEP.SYNCS 0x989680 ;  /* 0x009896800000895d */ /* 0x008fea0003900000 */
[----:B------:R-:W3:Y:S02]  /*c630*/  @!P0 SYNCS.PHASECHK.TRANS64 P0, [R12+URZ+0x130], R9 ;  /* 0x000130090c0085a7 */ /* 0x000ee400080010ff */
[----:B---3--:R-:W-:Y:S05]  /*c640*/  @!P0 BRA `(.L_x_84) ;  /* 0xfffffffc00f08947 */ /* 0x008fea000383ffff */
[----:B------:R-:W-:Y:S05]  /*c650*/  BRA `(.L_x_187) ;  /* 0xffffff7c00a07947 */ /* 0x000fea000383ffff */
.L_x_87:
[----:B------:R-:W-:Y:S07]  /*c660*/  MOV R0, UR21 ;  /* 0x0000001500007c02 */ /* 0x000fee0008000f00 */
.L_x_188:
[----:B--2---:R2:W3:Y:S02]  /*c670*/  SYNCS.PHASECHK.TRANS64.TRYWAIT P2, [R0+URZ+0x128], R11 ;  /* 0x0001280b000075a7 */ /* 0x0044e400080411ff */
[----:B---3--:R-:W-:Y:S05]  /*c680*/  @!P2 NANOSLEEP.SYNCS 0x989680 ;  /* 0x009896800000a95d */ /* 0x008fea0003900000 */
[----:B------:R-:W3:Y:S02]  /*c690*/  @!P2 SYNCS.PHASECHK.TRANS64 P2, [R0+URZ+0x128], R11 ;  /* 0x0001280b0000a5a7 */ /* 0x000ee400080410ff */
[----:B---3--:R-:W-:Y:S05]  /*c6a0*/  @!P2 BRA `(.L_x_188) ;  /* 0xfffffffc00f0a947 */ /* 0x008fea000383ffff */
[----:B------:R-:W-:Y:S05]  /*c6b0*/  BRA `(.L_x_86) ;  /* 0xffffff8400087947 */ /* 0x000fea000383ffff */
.L_x_90:
[----:B--2---:R-:W-:Y:S07]  /*c6c0*/  MOV R0, UR21 ;  /* 0x0000001500007c02 */ /* 0x004fee0008000f00 */
.L_x_189:
[----:B--2---:R2:W3:Y:S02]  /*c6d0*/  SYNCS.PHASECHK.TRANS64.TRYWAIT P0, [R0+URZ+0x100], R9 ;  /* 0x00010009000075a7 */ /* 0x0044e400080011ff */
[----:B---3--:R-:W-:Y:S05]  /*c6e0*/  @!P0 NANOSLEEP.SYNCS 0x989680 ;  /* 0x009896800000895d */ /* 0x008fea0003900000 */
[----:B------:R-:W3:Y:S02]  /*c6f0*/  @!P0 SYNCS.PHASECHK.TRANS64 P0, [R0+URZ+0x100], R9 ;  /* 0x00010009000085a7 */ /* 0x000ee400080010ff */
[----:B---3--:R-:W-:Y:S05]  /*c700*/  @!P0 BRA `(.L_x_189) ;  /* 0xfffffffc00f08947 */ /* 0x008fea000383ffff */
[----:B------:R-:W-:Y:S05]  /*c710*/  BRA `(.L_x_190) ;  /* 0xffffff8400647947 */ /* 0x000fea000383ffff */
.L_x_91:
[----:B------:R-:W-:Y:S07]  /*c720*/  MOV R0, UR21 ;  /* 0x0000001500007c02 */ /* 0x000fee0008000f00 */
.L_x_191:
[----:B--2---:R2:W3:Y:S02]  /*c730*/  SYNCS.PHASECHK.TRANS64.TRYWAIT P0, [R0+URZ+0x108], R9 ;  /* 0x00010809000075a7 */ /* 0x0044e400080011ff */
[----:B---3--:R-:W-:Y:S05]  /*c740*/  @!P0 NANOSLEEP.SYNCS 0x989680 ;  /* 0x009896800000895d */ /* 0x008fea0003900000 */
[----:B------:R-:W3:Y:S02]  /*c750*/  @!P0 SYNCS.PHASECHK.TRANS64 P0, [R0+URZ+0x108], R9 ;  /* 0x00010809000085a7 */ /* 0x000ee400080010ff */
[----:B---3--:R-:W-:Y:S05]  /*c760*/  @!P0 BRA `(.L_x_191) ;  /* 0xfffffffc00f08947 */ /* 0x008fea000383ffff */
[----:B------:R-:W-:Y:S05]  /*c770*/  BRA `(.L_x_192) ;  /* 0xffffff84009c7947 */ /* 0x000fea000383ffff */
.L_x_92:
[----:B------:R-:W-:Y:S07]  /*c780*/  MOV R0, UR21 ;  /* 0x0000001500007c02 */ /* 0x000fee0008000f00 */
.L_x_193:
[----:B--2---:R2:W3:Y:S02]  /*c790*/  SYNCS.PHASECHK.TRANS64.TRYWAIT P0, [R0+URZ+0x110], R9 ;  /* 0x00011009000075a7 */ /* 0x0044e400080011ff */
[----:B---3--:R-:W-:Y:S05]  /*c7a0*/  @!P0 NANOSLEEP.SYNCS 0x989680 ;  /* 0x009896800000895d */ /* 0x008fea0003900000 */
[----:B------:R-:W3:Y:S02]  /*c7b0*/  @!P0 SYNCS.PHASECHK.TRANS64 P0, [R0+URZ+0x110], R9 ;  /* 0x00011009000085a7 */ /* 0x000ee400080010ff */
[----:B---3--:R-:W-:Y:S05]  /*c7c0*/  @!P0 BRA `(.L_x_193) ;  /* 0xfffffffc00f08947 */ /* 0x008fea000383ffff */
[----:B------:R-:W-:Y:S05]  /*c7d0*/  BRA `(.L_x_194) ;  /* 0xffffff8400e07947 */ /* 0x000fea000383ffff */
.L_x_93:
[----:B------:R-:W-:Y:S07]  /*c7e0*/  MOV R0, UR21 ;  /* 0x0000001500007c02 */ /* 0x000fee0008000f00 */
.L_x_195:
[----:B--2---:R2:W3:Y:S02]  /*c7f0*/  SYNCS.PHASECHK.TRANS64.TRYWAIT P0, [R0+URZ+0x118], R9 ;  /* 0x00011809000075a7 */ /* 0x0044e400080011ff */
[----:B---3--:R-:W-:Y:S05]  /*c800*/  @!P0 NANOSLEEP.SYNCS 0x989680 ;  /* 0x009896800000895d */ /* 0x008fea0003900000 */
[----:B------:R-:W3:Y:S02]  /*c810*/  @!P0 SYNCS.PHASECHK.TRANS64 P0, [R0+URZ+0x118], R9 ;  /* 0x00011809000085a7 */ /* 0x000ee400080010ff */
[----:B---3--:R-:W-:Y:S05]  /*c820*/  @!P0 BRA `(.L_x_195) ;  /* 0xfffffffc00f08947 */ /* 0x008fea000383ffff */
[----:B------:R-:W-:Y:S05]  /*c830*/  BRA `(.L_x_196) ;  /* 0xffffff8800207947 */ /* 0x000fea000383ffff */
.L_x_95:
[----:B------:R-:W-:-:S07]  /*c840*/  MOV R0, UR21 ;  /* 0x0000001500007c02 */ /* 0x000fce0008000f00 */
.L_x_197:
[----:B---3--:R3:W4:Y:S02]  /*c850*/  SYNCS.PHASECHK.TRANS64.TRYWAIT P0, [R0+URZ+0x100], R3 ;  /* 0x00010003000075a7 */ /* 0x00872400080011ff */
[----:B----4-:R-:W-:Y:S05]  /*c860*/  @!P0 NANOSLEEP.SYNCS 0x989680 ;  /* 0x009896800000895d */ /* 0x010fea0003900000 */
[----:B------:R-:W4:Y:S02]  /*c870*/  @!P0 SYNCS.PHASECHK.TRANS64 P0, [R0+URZ+0x100], R3 ;  /* 0x00010003000085a7 */ /* 0x000f2400080010ff */
[----:B----4-:R-:W-:Y:S05]  /*c880*/  @!P0 BRA `(.L_x_197) ;  /* 0xfffffffc00f08947 */ /* 0x010fea000383ffff */
[----:B------:R-:W-:Y:S05]  /*c890*/  BRA `(.L_x_198) ;  /* 0xffffff8800947947 */ /* 0x000fea000383ffff */
.L_x_96:
[----:B---3--:R-:W-:-:S07]  /*c8a0*/  MOV R0, UR21 ;  /* 0x0000001500007c02 */ /* 0x008fce0008000f00 */
.L_x_199:
[----:B---3--:R3:W4:Y:S02]  /*c8b0*/  SYNCS.PHASECHK.TRANS64.TRYWAIT P0, [R0+URZ+0x108], R3 ;  /* 0x00010803000075a7 */ /* 0x00872400080011ff */
[----:B----4-:R-:W-:Y:S05]  /*c8c0*/  @!P0 NANOSLEEP.SYNCS 0x989680 ;  /* 0x009896800000895d */ /* 0x010fea0003900000 */
[----:B------:R-:W4:Y:S02]  /*c8d0*/  @!P0 SYNCS.PHASECHK.TRANS64 P0, [R0+URZ+0x108], R3 ;  /* 0x00010803000085a7 */ /* 0x000f2400080010ff */
[----:B----4-:R-:W-:Y:S05]  /*c8e0*/  @!P0 BRA `(.L_x_199) ;  /* 0xfffffffc00f08947 */ /* 0x010fea000383ffff */
[----:B------:R-:W-:Y:S05]  /*c8f0*/  BRA `(.L_x_200) ;  /* 0xffffff8800847947 */ /* 0x000fea000383ffff */
.L_x_97:
[----:B---3--:R-:W-:-:S07]  /*c900*/  MOV R0, UR21 ;  /* 0x0000001500007c02 */ /* 0x008fce0008000f00 */
.L_x_201:
[----:B---3--:R3:W4:Y:S02]  /*c910*/  SYNCS.PHASECHK.TRANS64.TRYWAIT P0, [R0+URZ+0x110], R3 ;  /* 0x00011003000075a7 */ /* 0x00872400080011ff */
[----:B----4-:R-:W-:Y:S05]  /*c920*/  @!P0 NANOSLEEP.SYNCS 0x989680 ;  /* 0x009896800000895d */ /* 0x010fea0003900000 */
[----:B------:R-:W4:Y:S02]  /*c930*/  @!P0 SYNCS.PHASECHK.TRANS64 P0, [R0+URZ+0x110], R3 ;  /* 0x00011003000085a7 */ /* 0x000f2400080010ff */
[----:B----4-:R-:W-:Y:S05]  /*c940*/  @!P0 BRA `(.L_x_201) ;  /* 0xfffffffc00f08947 */ /* 0x010fea000383ffff */
[----:B------:R-:W-:Y:S05]  /*c950*/  BRA `(.L_x_202) ;  /* 0xffffff8800747947 */ /* 0x000fea000383ffff */
.L_x_99:
[----:B-1----:R1:W2:Y:S02]  /*c960*/  SYNCS.PHASECHK.TRANS64.TRYWAIT P0, [R3+URZ+0x130], R0 ;  /* 0x00013000030075a7 */ /* 0x0022a400080011ff */
[----:B--2---:R-:W-:Y:S05]  /*c970*/  @!P0 NANOSLEEP.SYNCS 0x989680 ;  /* 0x009896800000895d */ /* 0x004fea0003900000 */
[----:B------:R-:W2:Y:S02]  /*c980*/  @!P0 SYNCS.PHASECHK.TRANS64 P0, [R3+URZ+0x130], R0 ;  /* 0x00013000030085a7 */ /* 0x000ea400080010ff */
[----:B--2---:R-:W-:Y:S05]  /*c990*/  @!P0 BRA `(.L_x_99) ;  /* 0xfffffffc00f08947 */ /* 0x004fea000383ffff */
[----:B------:R-:W-:Y:S05]  /*c9a0*/  BRA `(.L_x_203) ;  /* 0xffffff8c00407947 */ /* 0x000fea000383ffff */
.L_x_110:
[----:B--2---:R2:W1:Y:S02]  /*c9b0*/  SYNCS.PHASECHK.TRANS64.TRYWAIT P1, [R3+URZ+0xe0], R2 ;  /* 0x0000e002030075a7 */ /* 0x00446400080211ff */
[----:B-1----:R-:W-:Y:S05]  /*c9c0*/  @!P1 NANOSLEEP.SYNCS 0x989680 ;  /* 0x009896800000995d */ /* 0x002fea0003900000 */
[----:B------:R-:W1:Y:S02]  /*c9d0*/  @!P1 SYNCS.PHASECHK.TRANS64 P1, [R3+URZ+0xe0], R2 ;  /* 0x0000e002030095a7 */ /* 0x000e6400080210ff */
[----:B-1----:R-:W-:Y:S05]  /*c9e0*/  @!P1 BRA `(.L_x_110) ;  /* 0xfffffffc00f09947 */ /* 0x002fea000383ffff */
[----:B------:R-:W-:Y:S05]  /*c9f0*/  BRA `(.L_x_109) ;  /* 0xffffff9800c47947 */ /* 0x000fea000383ffff */
.L_x_112:
[----:B--2---:R2:W4:Y:S02]  /*ca00*/  SYNCS.PHASECHK.TRANS64.TRYWAIT P0, [R177+URZ+0x150], R4 ;  /* 0x00015004b10075a7 */ /* 0x00452400080011ff */
[----:B----4-:R-:W-:Y:S05]  /*ca10*/  @!P0 NANOSLEEP.SYNCS 0x989680 ;  /* 0x009896800000895d */ /* 0x010fea0003900000 */
[----:B------:R-:W4:Y:S02]  /*ca20*/  @!P0 SYNCS.PHASECHK.TRANS64 P0, [R177+URZ+0x150], R4 ;  /* 0x00015004b10085a7 */ /* 0x000f2400080010ff */
[----:B----4-:R-:W-:Y:S05]  /*ca30*/  @!P0 BRA `(.L_x_112) ;  /* 0xfffffffc00f08947 */ /* 0x010fea000383ffff */
[----:B------:R-:W-:Y:S05]  /*ca40*/  BRA `(.L_x_111) ;  /* 0xffffff9c001c7947 */ /* 0x000fea000383ffff */
.L_x_121:
[----:B---3--:R3:W4:Y:S02]  /*ca50*/  SYNCS.PHASECHK.TRANS64.TRYWAIT P0, [R190+URZ+0xe0], R5 ;  /* 0x0000e005be0075a7 */ /* 0x00872400080011ff */
[----:B----4-:R-:W-:Y:S05]  /*ca60*/  @!P0 NANOSLEEP.SYNCS 0x989680 ;  /* 0x009896800000895d */ /* 0x010fea0003900000 */
[----:B------:R-:W4:Y:S02]  /*ca70*/  @!P0 SYNCS.PHASECHK.TRANS64 P0, [R190+URZ+0xe0], R5 ;  /* 0x0000e005be0085a7 */ /* 0x000f2400080010ff */
[----:B----4-:R-:W-:Y:S05]  /*ca80*/  @!P0 BRA `(.L_x_121) ;  /* 0xfffffffc00f08947 */ /* 0x010fea000383ffff */
[----:B------:R-:W-:Y:S05]  /*ca90*/  BRA `(.L_x_120) ;  /* 0xffffffb0002c7947 */ /* 0x000fea000383ffff */
.L_x_130:
[----:B---3--:R3:W4:Y:S02]  /*caa0*/  SYNCS.PHASECHK.TRANS64.TRYWAIT P0, [R0+URZ+0xe0], R7 ;  /* 0x0000e007000075a7 */ /* 0x00872400080011ff */
[----:B----4-:R-:W-:Y:S05]  /*cab0*/  @!P0 NANOSLEEP.SYNCS 0x989680 ;  /* 0x009896800000895d */ /* 0x010fea0003900000 */
[----:B------:R-:W4:Y:S02]  /*cac0*/  @!P0 SYNCS.PHASECHK.TRANS64 P0, [R0+URZ+0xe0], R7 ;  /* 0x0000e007000085a7 */ /* 0x000f2400080010ff */
[----:B----4-:R-:W-:Y:S05]  /*cad0*/  @!P0 BRA `(.L_x_130) ;  /* 0xfffffffc00f08947 */ /* 0x010fea000383ffff */
[----:B------:R-:W-:Y:S05]  /*cae0*/  BRA `(.L_x_129) ;  /* 0xffffffc400847947 */ /* 0x000fea000383ffff */
.L_x_139:
[----:B---3--:R3:W4:Y:S02]  /*caf0*/  SYNCS.PHASECHK.TRANS64.TRYWAIT P0, [R0+URZ+0xe0], R5 ;  /* 0x0000e005000075a7 */ /* 0x00872400080011ff */
[----:B----4-:R-:W-:Y:S05]  /*cb00*/  @!P0 NANOSLEEP.SYNCS 0x989680 ;  /* 0x009896800000895d */ /* 0x010fea0003900000 */
[----:B------:R-:W4:Y:S02]  /*cb10*/  @!P0 SYNCS.PHASECHK.TRANS64 P0, [R0+URZ+0xe0], R5 ;  /* 0x0000e005000085a7 */ /* 0x000f2400080010ff */
[----:B----4-:R-:W-:Y:S05]  /*cb20*/  @!P0 BRA `(.L_x_139) ;  /* 0xfffffffc00f08947 */ /* 0x010fea000383ffff */
[----:B------:R-:W-:Y:S05]  /*cb30*/  BRA `(.L_x_138) ;  /* 0xffffffd800e87947 */ /* 0x000fea000383ffff */
        .weak           $__internal_0_$__cuda_sm10x_tcgen05_guardrail_trap_col_being_dealloced_not_returned_by_alloc
        .type           $__internal_0_$__cuda_sm10x_tcgen05_guardrail_trap_col_being_dealloced_not_returned_by_alloc,@function
        .size           $__internal_0_$__cuda_sm10x_tcgen05_guardrail_trap_col_being_dealloced_not_returned_by_alloc,($__internal_1_$__cuda_sm10x_tcgen05_guardrail_trap_phase_invalid_during_alloc - $__internal_0_$__cuda_sm10x_tcgen05_guardrail_trap_col_being_dealloced_not_returned_by_alloc)
$__internal_0_$__cuda_sm10x_tcgen05_guardrail_trap_col_being_dealloced_not_returned_by_alloc:
[----:B------:R-:W-:Y:S05]  /*cb40*/  BPT.TRAP 0x1 ;  /* 0x000000040000795c */ /* 0x000fea0000300000 */
[----:B------:R-:W-:-:S04]  /*cb50*/  HFMA2 R3, -RZ, RZ, 0, 0 ;  /* 0x00000000ff037431 */ /* 0x000fc800000001ff */
[----:B------:R-:W-:Y:S05]  /*cb60*/  RET.REL.NODEC R2 `(_ZN7cutlass13device_kernelINS_4gemm6kernel13GemmUniversalIN4cute5tupleIJiiiiEEENS1_10collective13CollectiveMmaINS1_35MainloopSm100TmaUmmaWarpSpecializedILi14ELi2ELi2ENS5_IJNS4_1CILi1EEENSA_ILi2EEESB_EEEEENS5_IJNSA_ILi128EEENSA_ILi256EEENSA_ILi32EEEEEENS_12float_e5m2_tENS5_IJlSB_lEEESJ_SK_NS4_8TiledMMAINS4_8MMA_AtomIJNS4_10MMA_TraitsINS4_19SM100_MMA_F8F6F4_SSEJSJ_SJ_fSF_SG_NS4_17integral_constantINS4_4UMMA5MajorELSR_0EEESS_NSP_INSQ_7ScaleInELST_0EEESU_EEEEEENS4_6LayoutINS5_IJSB_SB_SB_EEENS5_IJNSA_ILi0EEESZ_SZ_EEEEENS5_IJNS4_10UnderscoreES12_S12_EEEEENS4_23SM90_TMA_LOAD_MULTICASTENS4_14ComposedLayoutINS4_7SwizzleILi1ELi4ELi3EEENS4_18smem_ptr_flag_bitsILi8EEENSX_INS5_IJNSA_ILi8EEESH_EEENS5_IJSH_SB_EEEEEEEvNS4_8identityENS4_13SM90_TMA_LOADES1F_vS1G_EENS_8epilogue10collective18CollectiveEpilogueINS1J_23Sm100TmaWarpSpecializedILi4ELi2ELi64ELb0ELb0EEEJSI_NS5_IJNSX_ISF_SB_EENSX_INSA_ILi64EEESB_EEEEESJ_SK_SJ_SK_NS1J_6fusion15FusionCallbacksIS1N_NS1S_17LinearCombinationISJ_fSJ_fLNS_15FloatRoundStyleE2EEESI_S1R_JEEENS4_5SM1004TMEM4LOAD26SM100_TMEM_LOAD_32dp32b64xES1H_NS16_INS17_ILi2ELi4ELi3EEES1A_NSX_INS5_IJS1B_S1P_EEENS5_IJS1P_SB_EEEEEEENS4_39AutoVectorizingCopyWithAssumedAlignmentILi128EEENS4_14SM90_TMA_STOREES26_S28_S28_EEEvvEEEEvNT_6ParamsE) ;  /* 0xffffff3402247950 */ /* 0x000fea0003c3ffff */
        .weak           $__internal_1_$__cuda_sm10x_tcgen05_guardrail_trap_phase_invalid_during_alloc
        .type           $__internal_1_$__cuda_sm10x_tcgen05_guardrail_trap_phase_invalid_during_alloc,@function
        .size           $__internal_1_$__cuda_sm10x_tcgen05_guardrail_trap_phase_invalid_during_alloc,($__internal_2_$__cuda_sm10x_tcgen05_guardrail_trap_unallocated_columns_being_dealloced - $__internal_1_$__cuda_sm10x_tcgen05_guardrail_trap_phase_invalid_during_alloc)
$__internal_1_$__cuda_sm10x_tcgen05_guardrail_trap_phase_invalid_during_alloc:
[----:B------:R-:W-:Y:S05]  /*cb70*/  BPT.TRAP 0x1 ;  /* 0x000000040000795c */ /* 0x000fea0000300000 */
[----:B------:R-:W-:-:S04]  /*cb80*/  MOV R5, 0x0 ;  /* 0x0000000000057802 */ /* 0x000fc80000000f00 */
[----:B------:R-:W-:Y:S05]  /*cb90*/  RET.REL.NODEC R4 `(_ZN7cutlass13device_kernelINS_4gemm6kernel13GemmUniversalIN4cute5tupleIJiiiiEEENS1_10collective13CollectiveMmaINS1_35MainloopSm100TmaUmmaWarpSpecializedILi14ELi2ELi2ENS5_IJNS4_1CILi1EEENSA_ILi2EEESB_EEEEENS5_IJNSA_ILi128EEENSA_ILi256EEENSA_ILi32EEEEEENS_12float_e5m2_tENS5_IJlSB_lEEESJ_SK_NS4_8TiledMMAINS4_8MMA_AtomIJNS4_10MMA_TraitsINS4_19SM100_MMA_F8F6F4_SSEJSJ_SJ_fSF_SG_NS4_17integral_constantINS4_4UMMA5MajorELSR_0EEESS_NSP_INSQ_7ScaleInELST_0EEESU_EEEEEENS4_6LayoutINS5_IJSB_SB_SB_EEENS5_IJNSA_ILi0EEESZ_SZ_EEEEENS5_IJNS4_10UnderscoreES12_S12_EEEEENS4_23SM90_TMA_LOAD_MULTICASTENS4_14ComposedLayoutINS4_7SwizzleILi1ELi4ELi3EEENS4_18smem_ptr_flag_bitsILi8EEENSX_INS5_IJNSA_ILi8EEESH_EEENS5_IJSH_SB_EEEEEEEvNS4_8identityENS4_13SM90_TMA_LOADES1F_vS1G_EENS_8epilogue10collective18CollectiveEpilogueINS1J_23Sm100TmaWarpSpecializedILi4ELi2ELi64ELb0ELb0EEEJSI_NS5_IJNSX_ISF_SB_EENSX_INSA_ILi64EEESB_EEEEESJ_SK_SJ_SK_NS1J_6fusion15FusionCallbacksIS1N_NS1S_17LinearCombinationISJ_fSJ_fLNS_15FloatRoundStyleE2EEESI_S1R_JEEENS4_5SM1004TMEM4LOAD26SM100_TMEM_LOAD_32dp32b64xES1H_NS16_INS17_ILi2ELi4ELi3EEES1A_NSX_INS5_IJS1B_S1P_EEENS5_IJS1P_SB_EEEEEEENS4_39AutoVectorizingCopyWithAssumedAlignmentILi128EEENS4_14SM90_TMA_STOREES26_S28_S28_EEEvvEEEEvNT_6ParamsE) ;  /* 0xffffff3404187950 */ /* 0x000fea0003c3ffff */
        .weak           $__internal_2_$__cuda_sm10x_tcgen05_guardrail_trap_unallocated_columns_being_dealloced
        .type           $__internal_2_$__cuda_sm10x_tcgen05_guardrail_trap_unallocated_columns_being_dealloced,@function
        .size           $__internal_2_$__cuda_sm10x_tcgen05_guardrail_trap_unallocated_columns_being_dealloced,(.L_x_205 - $__internal_2_$__cuda_sm10x_tcgen05_guardrail_trap_unallocated_columns_being_dealloced)
$__internal_2_$__cuda_sm10x_tcgen05_guardrail_trap_unallocated_columns_being_dealloced:
[----:B------:R-:W-:Y:S05]  /*cba0*/  BPT.TRAP 0x1 ;  /* 0x000000040000795c */ /* 0x000fea0000300000 */
[----:B------:R-:W-:-:S04]  /*cbb0*/  HFMA2 R3, -RZ, RZ, 0, 0 ;  /* 0x00000000ff037431 */ /* 0x000fc800000001ff */
[----:B------:R-:W-:Y:S05]  /*cbc0*/  RET.REL.NODEC R2 `(_ZN7cutlass13device_kernelINS_4gemm6kernel13GemmUniversalIN4cute5tupleIJiiiiEEENS1_10collective13CollectiveMmaINS1_35MainloopSm100TmaUmmaWarpSpecializedILi14ELi2ELi2ENS5_IJNS4_1CILi1EEENSA_ILi2EEESB_EEEEENS5_IJNSA_ILi128EEENSA_ILi256EEENSA_ILi32EEEEEENS_12float_e5m2_tENS5_IJlSB_lEEESJ_SK_NS4_8TiledMMAINS4_8MMA_AtomIJNS4_10MMA_TraitsINS4_19SM100_MMA_F8F6F4_SSEJSJ_SJ_fSF_SG_NS4_17integral_constantINS4_4UMMA5MajorELSR_0EEESS_NSP_INSQ_7ScaleInELST_0EEESU_EEEEEENS4_6LayoutINS5_IJSB_SB_SB_EEENS5_IJNSA_ILi0EEESZ_SZ_EEEEENS5_IJNS4_10UnderscoreES12_S12_EEEEENS4_23SM90_TMA_LOAD_MULTICASTENS4_14ComposedLayoutINS4_7SwizzleILi1ELi4ELi3EEENS4_18smem_ptr_flag_bitsILi8EEENSX_INS5_IJNSA_ILi8EEESH_EEENS5_IJSH_SB_EEEEEEEvNS4_8identityENS4_13SM90_TMA_LOADES1F_vS1G_EENS_8epilogue10collective18CollectiveEpilogueINS1J_23Sm100TmaWarpSpecializedILi4ELi2ELi64ELb0ELb0EEEJSI_NS5_IJNSX_ISF_SB_EENSX_INSA_ILi64EEESB_EEEEESJ_SK_SJ_SK_NS1J_6fusion15FusionCallbacksIS1N_NS1S_17LinearCombinationISJ_fSJ_fLNS_15FloatRoundStyleE2EEESI_S1R_JEEENS4_5SM1004TMEM4LOAD26SM100_TMEM_LOAD_32dp32b64xES1H_NS16_INS17_ILi2ELi4ELi3EEES1A_NSX_INS5_IJS1B_S1P_EEENS5_IJS1P_SB_EEEEEEENS4_39AutoVectorizingCopyWithAssumedAlignmentILi128EEENS4_14SM90_TMA_STOREES26_S28_S28_EEEvvEEEEvNT_6ParamsE) ;  /* 0xffffff34020c7950 */ /* 0x000fea0003c3ffff */
.L_x_204:
[----:B------:R-:W-:-:S00]  /*cbd0*/  BRA `(.L_x_204) ;  /* 0xfffffffc00fc7947 */ /* 0x000fc0000383ffff */
[----:B------:R-:W-:-:S00]  /*cbe0*/  NOP ;  /* 0x0000000000007918 */ /* 0x000fc00000000000 */
        /* <DEDUP_REMOVED lines=9> */
.L_x_205:


//--------------------- .nv.global.init           --------------------------
	.section	.nv.global.init,"aw",@progbits
.nv.global.init:
	.type		$str$27,@object
	.size		$str$27,($str$28 - $str$27)
$str$27:
        /*0000*/ 	.byte	0x28, 0x61, 0x64, 0x64, 0x72, 0x65, 0x73, 0x73, 0x20, 0x26, 0x20, 0x6d, 0x61, 0x73, 0x6b, 0x29
        /*0010*/ 	.byte	0x20, 0x3d, 0x3d, 0x20, 0x30, 0x00
	.type		$str$28,@object
	.size		$str$28,($str$26 - $str$28)
$str$28:
        /*0016*/ 	.byte	0x2f, 0x74, 0x6d, 0x70, 0x2f, 0x63, 0x75, 0x74, 0x6c, 0x61, 0x73, 0x73, 0x5f, 0x73, 0x77, 0x65
        /*0026*/ 	.byte	0x65, 0x70, 0x5f, 0x73, 0x72, 0x63, 0x2f, 0x69, 0x6e, 0x63, 0x6c, 0x75, 0x64, 0x65, 0x2f, 0x63
        /*0036*/ 	.byte	0x75, 0x74, 0x65, 0x2f, 0x70, 0x6f, 0x69, 0x6e, 0x74, 0x65, 0x72, 0x5f, 0x66, 0x6c, 0x61, 0x67
        /*0046*/ 	.byte	0x67, 0x65, 0x64, 0x2e, 0x68, 0x70, 0x70, 0x00
	.type		$str$26,@object
	.size		$str$26,($str$25 - $str$26)
$str$26:
        /*004e*/ 	.byte	0x2f, 0x74, 0x6d, 0x70, 0x2f, 0x63, 0x75, 0x74, 0x6c, 0x61, 0x73, 0x73, 0x5f, 0x73, 0x77, 0x65
        /*005e*/ 	.byte	0x65, 0x70, 0x5f, 0x73, 0x72, 0x63, 0x2f, 0x69, 0x6e, 0x63, 0x6c, 0x75, 0x64, 0x65, 0x2f, 0x63
        /*006e*/ 	.byte	0x75, 0x74, 0x65, 0x2f, 0x61, 0x74, 0x6f, 0x6d, 0x2f, 0x63, 0x6f, 0x70, 0x79, 0x5f, 0x74, 0x72
        /*007e*/ 	.byte	0x61, 0x69, 0x74, 0x73, 0x5f, 0x73, 0x6d, 0x31, 0x30, 0x30, 0x2e, 0x68, 0x70, 0x70, 0x00
	.type		$str$25,@object
	.size		$str$25,(__unnamed_1 - $str$25)
$str$25:
        /*008d*/ 	.byte	0x28, 0x28, 0x75, 0x69, 0x6e, 0x74, 0x33, 0x32, 0x5f, 0x74, 0x28, 0x74, 0x68, 0x72, 0x65, 0x61
        /*009d*/ 	.byte	0x64, 0x49, 0x64, 0x78, 0x2e, 0x78, 0x29, 0x20, 0x2f, 0x20, 0x33, 0x32, 0x29, 0x20, 0x25, 0x20
        /*00ad*/ 	.byte	0x34, 0x29, 0x20, 0x3d, 0x3d, 0x20, 0x28, 0x28, 0x28, 0x74, 0x6d, 0x65, 0x6d, 0x5f, 0x61, 0x64
        /*00bd*/ 	.byte	0x64, 0x72, 0x20, 0x3e, 0x3e, 0x20, 0x31, 0x36, 0x29, 0x20, 0x2f, 0x20, 0x33, 0x32, 0x29, 0x20
        /*00cd*/ 	.byte	0x25, 0x20, 0x34, 0x29, 0x00
	.type		__unnamed_1,@object
	.size		__unnamed_1,(__unnamed_2 - __unnamed_1)
__unnamed_1:
        /*00d2*/ 	.byte	0x61, 0x75, 0x74, 0x6f, 0x20, 0x63, 0x75, 0x74, 0x65, 0x3a, 0x3a, 0x61, 0x73, 0x5f, 0x70, 0x6f
        /* <DEDUP_REMOVED lines=24> */
        /*0262*/ 	.byte	0x43, 0x3c, 0x38, 0x31, 0x39, 0x32, 0x3e, 0x3e, 0x3e, 0x3e, 0x5d, 0x00
	.type		__unnamed_2,@object
	.size		__unnamed_2,(__unnamed_3 - __unnamed_2)
__unnamed_2:
        /* <DEDUP_REMOVED lines=26> */
	.type		__unnamed_3,@object
	.size		__unnamed_3,(.L_3 - __unnamed_3)
__unnamed_3:
        /* <DEDUP_REMOVED lines=42> */
        /*06aa*/ 	.byte	0x3e, 0x3e, 0x3e, 0x3e, 0x5d, 0x00
.L_3:


//--------------------- .nv.shared._ZN7cutlass13device_kernelINS_4gemm6kernel13GemmUniversalIN4cute5tupleIJiiiiEEENS1_10collective13CollectiveMmaINS1_35MainloopSm100TmaUmmaWarpSpecializedILi14ELi2ELi2ENS5_IJNS4_1CILi1EEENSA_ILi2EEESB_EEEEENS5_IJNSA_ILi128EEENSA_ILi256EEENSA_ILi32EEEEEENS_12float_e5m2_tENS5_IJlSB_lEEESJ_SK_NS4_8TiledMMAINS4_8MMA_AtomIJNS4_10MMA_TraitsINS4_19SM100_MMA_F8F6F4_SSEJSJ_SJ_fSF_SG_NS4_17integral_constantINS4_4UMMA5MajorELSR_0EEESS_NSP_INSQ_7ScaleInELST_0EEESU_EEEEEENS4_6LayoutINS5_IJSB_SB_SB_EEENS5_IJNSA_ILi0EEESZ_SZ_EEEEENS5_IJNS4_10UnderscoreES12_S12_EEEEENS4_23SM90_TMA_LOAD_MULTICASTENS4_14ComposedLayoutINS4_7SwizzleILi1ELi4ELi3EEENS4_18smem_ptr_flag_bitsILi8EEENSX_INS5_IJNSA_ILi8EEESH_EEENS5_IJSH_SB_EEEEEEEvNS4_8identityENS4_13SM90_TMA_LOADES1F_vS1G_EENS_8epilogue10collective18CollectiveEpilogueINS1J_23Sm100TmaWarpSpecializedILi4ELi2ELi64ELb0ELb0EEEJSI_NS5_IJNSX_ISF_SB_EENSX_INSA_ILi64EEESB_EEEEESJ_SK_SJ_SK_NS1J_6fusion15FusionCallbacksIS1N_NS1S_17LinearCombinationISJ_fSJ_fLNS_15FloatRoundStyleE2EEESI_S1R_JEEENS4_5SM1004TMEM4LOAD26SM100_TMEM_LOAD_32dp32b64xES1H_NS16_INS17_ILi2ELi4ELi3EEES1A_NSX_INS5_IJS1B_S1P_EEENS5_IJS1P_SB_EEEEEEENS4_39AutoVectorizingCopyWithAssumedAlignmentILi128EEENS4_14SM90_TMA_STOREES26_S28_S28_EEEvvEEEEvNT_6ParamsE --------------------------
	.section	.nv.shared._ZN7cutlass13device_kernelINS_4gemm6kernel13GemmUniversalIN4cute5tupleIJiiiiEEENS1_10collective13CollectiveMmaINS1_35MainloopSm100TmaUmmaWarpSpecializedILi14ELi2ELi2ENS5_IJNS4_1CILi1EEENSA_ILi2EEESB_EEEEENS5_IJNSA_ILi128EEENSA_ILi256EEENSA_ILi32EEEEEENS_12float_e5m2_tENS5_IJlSB_lEEESJ_SK_NS4_8TiledMMAINS4_8MMA_AtomIJNS4_10MMA_TraitsINS4_19SM100_MMA_F8F6F4_SSEJSJ_SJ_fSF_SG_NS4_17integral_constantINS4_4UMMA5MajorELSR_0EEESS_NSP_INSQ_7ScaleInELST_0EEESU_EEEEEENS4_6LayoutINS5_IJSB_SB_SB_EEENS5_IJNSA_ILi0EEESZ_SZ_EEEEENS5_IJNS4_10UnderscoreES12_S12_EEEEENS4_23SM90_TMA_LOAD_MULTICASTENS4_14ComposedLayoutINS4_7SwizzleILi1ELi4ELi3EEENS4_18smem_ptr_flag_bitsILi8EEENSX_INS5_IJNSA_ILi8EEESH_EEENS5_IJSH_SB_EEEEEEEvNS4_8identityENS4_13SM90_TMA_LOADES1F_vS1G_EENS_8epilogue10collective18CollectiveEpilogueINS1J_23Sm100TmaWarpSpecializedILi4ELi2ELi64ELb0ELb0EEEJSI_NS5_IJNSX_ISF_SB_EENSX_INSA_ILi64EEESB_EEEEESJ_SK_SJ_SK_NS1J_6fusion15FusionCallbacksIS1N_NS1S_17LinearCombinationISJ_fSJ_fLNS_15FloatRoundStyleE2EEESI_S1R_JEEENS4_5SM1004TMEM4LOAD26SM100_TMEM_LOAD_32dp32b64xES1H_NS16_INS17_ILi2ELi4ELi3EEES1A_NSX_INS5_IJS1B_S1P_EEENS5_IJS1P_SB_EEEEEEENS4_39AutoVectorizingCopyWithAssumedAlignmentILi128EEENS4_14SM90_TMA_STOREES26_S28_S28_EEEvvEEEEvNT_6ParamsE,"aw",@nobits
	.sectionflags	@""
	.align	16
	.zero		1024


//--------------------- .nv.shared.reserved.0     --------------------------
	.section	.nv.shared.reserved.0,"aw",@nobits
	.weak		__nv_reservedSMEM_offset_0_alias
	.size		__nv_reservedSMEM_offset_0_alias, 0, 64
	.other		__nv_reservedSMEM_offset_0_alias,@"STO_CUDA_RESERVED_SHARED STV_DEFAULT"
__nv_reservedSMEM_offset_0_alias:
	.zero		0
.nv.shared.reserved.0:
	.zero		64
	.weak		__nv_reservedSMEM_tcgen05_partition
	.type		__nv_reservedSMEM_tcgen05_partition,@object
	.size		__nv_reservedSMEM_tcgen05_partition,(.L_0 - __nv_reservedSMEM_tcgen05_partition)
__nv_reservedSMEM_tcgen05_partition:
	.zero		32
.L_0:


//--------------------- .nv.global                --------------------------
	.section	.nv.global,"aw",@nobits
.nv.global:
	.type		_ZN40_INTERNAL_3b12a0e2_4_k_cu_96e837d7_377054cute1_E,@object
	.size		_ZN40_INTERNAL_3b12a0e2_4_k_cu_96e837d7_377054cute1_E,(_ZN40_INTERNAL_3b12a0e2_4_k_cu_96e837d7_377054cuda3std3__45__cpo6cbeginE - _ZN40_INTERNAL_3b12a0e2_4_k_cu_96e837d7_377054cute1_E)
_ZN40_INTERNAL_3b12a0e2_4_k_cu_96e837d7_377054cute1_E:
	.zero		1
	.type		_ZN40_INTERNAL_3b12a0e2_4_k_cu_96e837d7_377054cuda3std3__45__cpo6cbeginE,@object
	.size		_ZN40_INTERNAL_3b12a0e2_4_k_cu_96e837d7_377054cuda3std3__45__cpo6cbeginE,(_ZN40_INTERNAL_3b12a0e2_4_k_cu_96e837d7_377054cuda3std3__48in_placeE - _ZN40_INTERNAL_3b12a0e2_4_k_cu_96e837d7_377054cuda3std3__45__cpo6cbeginE)
_ZN40_INTERNAL_3b12a0e2_4_k_cu_96e837d7_377054cuda3std3__45__cpo6cbeginE:
	.zero		1
	.type		_ZN40_INTERNAL_3b12a0e2_4_k_cu_96e837d7_377054cuda3std3__48in_placeE,@object
	.size		_ZN40_INTERNAL_3b12a0e2_4_k_cu_96e837d7_377054cuda3std3__48in_placeE,(_ZN40_INTERNAL_3b12a0e2_4_k_cu_96e837d7_377054cuda3std6ranges3__45__cpo9iter_moveE - _ZN40_INTERNAL_3b12a0e2_4_k_cu_96e837d7_377054cuda3std3__48in_placeE)
_ZN40_INTERNAL_3b12a0e2_4_k_cu_96e837d7_377054cuda3std3__48in_placeE:
	.zero		1
	.type		_ZN40_INTERNAL_3b12a0e2_4_k_cu_96e837d7_377054cuda3std6ranges3__45__cpo9iter_moveE,@object
	.size		_ZN40_INTERNAL_3b12a0e2_4_k_cu_96e837d7_377054cuda3std6ranges3__45__cpo9iter_moveE,(_ZN40_INTERNAL_3b12a0e2_4_k_cu_96e837d7_377054cuda3std3__45__cpo5beginE - _ZN40_INTERNAL_3b12a0e2_4_k_cu_96e837d7_377054cuda3std6ranges3__45__cpo9iter_moveE)
_ZN40_INTERNAL_3b12a0e2_4_k_cu_96e837d7_377054cuda3std6ranges3__45__cpo9iter_moveE:
	.zero		1
	.type		_ZN40_INTERNAL_3b12a0e2_4_k_cu_96e837d7_377054cuda3std3__45__cpo5beginE,@object
	.size		_ZN40_INTERNAL_3b12a0e2_4_k_cu_96e837d7_377054cuda3std3__45__cpo5beginE,(_ZN40_INTERNAL_3b12a0e2_4_k_cu_96e837d7_377054cuda3std3__442_GLOBAL__N__3b12a0e2_4_k_cu_96e837d7_377056ignoreE - _ZN40_INTERNAL_3b12a0e2_4_k_cu_96e837d7_377054cuda3std3__45__cpo5beginE)
_ZN40_INTERNAL_3b12a0e2_4_k_cu_96e837d7_377054cuda3std3__45__cpo5beginE:
	.zero		1
	.type		_ZN40_INTERNAL_3b12a0e2_4_k_cu_96e837d7_377054cuda3std3__442_GLOBAL__N__3b12a0e2_4_k_cu_96e837d7_377056ignoreE,@object
	.size		_ZN40_INTERNAL_3b12a0e2_4_k_cu_96e837d7_377054cuda3std3__442_GLOBAL__N__3b12a0e2_4_k_cu_96e837d7_377056ignoreE,(_ZN40_INTERNAL_3b12a0e2_4_k_cu_96e837d7_377054cute7productE - _ZN40_INTERNAL_3b12a0e2_4_k_cu_96e837d7_377054cuda3std3__442_GLOBAL__N__3b12a0e2_4_k_cu_96e837d7_377056ignoreE)
_ZN40_INTERNAL_3b12a0e2_4_k_cu_96e837d7_377054cuda3std3__442_GLOBAL__N__3b12a0e2_4_k_cu_96e837d7_377056ignoreE:
	.zero		1
	.type		_ZN40_INTERNAL_3b12a0e2_4_k_cu_96e837d7_377054cute7productE,@object
	.size		_ZN40_INTERNAL_3b12a0e2_4_k_cu_96e837d7_377054cute7productE,(_ZN40_INTERNAL_3b12a0e2_4_k_cu_96e837d7_377054cuda3std3__45__cpo3endE - _ZN40_INTERNAL_3b12a0e2_4_k_cu_96e837d7_377054cute7productE)
_ZN40_INTERNAL_3b12a0e2_4_k_cu_96e837d7_377054cute7productE:
	.zero		1
	.type		_ZN40_INTERNAL_3b12a0e2_4_k_cu_96e837d7_377054cuda3std3__45__cpo3endE,@object
	.size		_ZN40_INTERNAL_3b12a0e2_4_k_cu_96e837d7_377054cuda3std3__45__cpo3endE,(_ZN40_INTERNAL_3b12a0e2_4_k_cu_96e837d7_377054cuda3std3__419piecewise_constructE - _ZN40_INTERNAL_3b12a0e2_4_k_cu_96e837d7_377054cuda3std3__45__cpo3endE)
_ZN40_INTERNAL_3b12a0e2_4_k_cu_96e837d7_377054cuda3std3__45__cpo3endE:
	.zero		1
	.type		_ZN40_INTERNAL_3b12a0e2_4_k_cu_96e837d7_377054cuda3std3__419piecewise_constructE,@object
	.size		_ZN40_INTERNAL_3b12a0e2_4_k_cu_96e837d7_377054cuda3std3__419piecewise_constructE,(_ZN40_INTERNAL_3b12a0e2_4_k_cu_96e837d7_377054cuda3std3__45__cpo4cendE - _ZN40_INTERNAL_3b12a0e2_4_k_cu_96e837d7_377054cuda3std3__419piecewise_constructE)
_ZN40_INTERNAL_3b12a0e2_4_k_cu_96e837d7_377054cuda3std3__419piecewise_constructE:
	.zero		1
	.type		_ZN40_INTERNAL_3b12a0e2_4_k_cu_96e837d7_377054cuda3std3__45__cpo4cendE,@object
	.size		_ZN40_INTERNAL_3b12a0e2_4_k_cu_96e837d7_377054cuda3std3__45__cpo4cendE,(_ZN40_INTERNAL_3b12a0e2_4_k_cu_96e837d7_377054cuda3std6ranges3__45__cpo4swapE - _ZN40_INTERNAL_3b12a0e2_4_k_cu_96e837d7_377054cuda3std3__45__cpo4cendE)
_ZN40_INTERNAL_3b12a0e2_4_k_cu_96e837d7_377054cuda3std3__45__cpo4cendE:
	.zero		1
	.type		_ZN40_INTERNAL_3b12a0e2_4_k_cu_96e837d7_377054cuda3std6ranges3__45__cpo4swapE,@object
	.size		_ZN40_INTERNAL_3b12a0e2_4_k_cu_96e837d7_377054cuda3std6ranges3__45__cpo4swapE,(.L_11 - _ZN40_INTERNAL_3b12a0e2_4_k_cu_96e837d7_377054cuda3std6ranges3__45__cpo4swapE)
_ZN40_INTERNAL_3b12a0e2_4_k_cu_96e837d7_377054cuda3std6ranges3__45__cpo4swapE:
	.zero		1
.L_11:


//--------------------- .nv.constant0._ZN7cutlass13device_kernelINS_4gemm6kernel13GemmUniversalIN4cute5tupleIJiiiiEEENS1_10collective13CollectiveMmaINS1_35MainloopSm100TmaUmmaWarpSpecializedILi14ELi2ELi2ENS5_IJNS4_1CILi1EEENSA_ILi2EEESB_EEEEENS5_IJNSA_ILi128EEENSA_ILi256EEENSA_ILi32EEEEEENS_12float_e5m2_tENS5_IJlSB_lEEESJ_SK_NS4_8TiledMMAINS4_8MMA_AtomIJNS4_10MMA_TraitsINS4_19SM100_MMA_F8F6F4_SSEJSJ_SJ_fSF_SG_NS4_17integral_constantINS4_4UMMA5MajorELSR_0EEESS_NSP_INSQ_7ScaleInELST_0EEESU_EEEEEENS4_6LayoutINS5_IJSB_SB_SB_EEENS5_IJNSA_ILi0EEESZ_SZ_EEEEENS5_IJNS4_10UnderscoreES12_S12_EEEEENS4_23SM90_TMA_LOAD_MULTICASTENS4_14ComposedLayoutINS4_7SwizzleILi1ELi4ELi3EEENS4_18smem_ptr_flag_bitsILi8EEENSX_INS5_IJNSA_ILi8EEESH_EEENS5_IJSH_SB_EEEEEEEvNS4_8identityENS4_13SM90_TMA_LOADES1F_vS1G_EENS_8epilogue10collective18CollectiveEpilogueINS1J_23Sm100TmaWarpSpecializedILi4ELi2ELi64ELb0ELb0EEEJSI_NS5_IJNSX_ISF_SB_EENSX_INSA_ILi64EEESB_EEEEESJ_SK_SJ_SK_NS1J_6fusion15FusionCallbacksIS1N_NS1S_17LinearCombinationISJ_fSJ_fLNS_15FloatRoundStyleE2EEESI_S1R_JEEENS4_5SM1004TMEM4LOAD26SM100_TMEM_LOAD_32dp32b64xES1H_NS16_INS17_ILi2ELi4ELi3EEES1A_NSX_INS5_IJS1B_S1P_EEENS5_IJS1P_SB_EEEEEEENS4_39AutoVectorizingCopyWithAssumedAlignmentILi128EEENS4_14SM90_TMA_STOREES26_S28_S28_EEEvvEEEEvNT_6ParamsE --------------------------
	.section	.nv.constant0._ZN7cutlass13device_kernelINS_4gemm6kernel13GemmUniversalIN4cute5tupleIJiiiiEEENS1_10collective13CollectiveMmaINS1_35MainloopSm100TmaUmmaWarpSpecializedILi14ELi2ELi2ENS5_IJNS4_1CILi1EEENSA_ILi2EEESB_EEEEENS5_IJNSA_ILi128EEENSA_ILi256EEENSA_ILi32EEEEEENS_12float_e5m2_tENS5_IJlSB_lEEESJ_SK_NS4_8TiledMMAINS4_8MMA_AtomIJNS4_10MMA_TraitsINS4_19SM100_MMA_F8F6F4_SSEJSJ_SJ_fSF_SG_NS4_17integral_constantINS4_4UMMA5MajorELSR_0EEESS_NSP_INSQ_7ScaleInELST_0EEESU_EEEEEENS4_6LayoutINS5_IJSB_SB_SB_EEENS5_IJNSA_ILi0EEESZ_SZ_EEEEENS5_IJNS4_10UnderscoreES12_S12_EEEEENS4_23SM90_TMA_LOAD_MULTICASTENS4_14ComposedLayoutINS4_7SwizzleILi1ELi4ELi3EEENS4_18smem_ptr_flag_bitsILi8EEENSX_INS5_IJNSA_ILi8EEESH_EEENS5_IJSH_SB_EEEEEEEvNS4_8identityENS4_13SM90_TMA_LOADES1F_vS1G_EENS_8epilogue10collective18CollectiveEpilogueINS1J_23Sm100TmaWarpSpecializedILi4ELi2ELi64ELb0ELb0EEEJSI_NS5_IJNSX_ISF_SB_EENSX_INSA_ILi64EEESB_EEEEESJ_SK_SJ_SK_NS1J_6fusion15FusionCallbacksIS1N_NS1S_17LinearCombinationISJ_fSJ_fLNS_15FloatRoundStyleE2EEESI_S1R_JEEENS4_5SM1004TMEM4LOAD26SM100_TMEM_LOAD_32dp32b64xES1H_NS16_INS17_ILi2ELi4ELi3EEES1A_NSX_INS5_IJS1B_S1P_EEENS5_IJS1P_SB_EEEEEEENS4_39AutoVectorizingCopyWithAssumedAlignmentILi128EEENS4_14SM90_TMA_STOREES26_S28_S28_EEEvvEEEEvNT_6ParamsE,"a",@progbits
	.sectionflags	@""
	.align	4
.nv.constant0._ZN7cutlass13device_kernelINS_4gemm6kernel13GemmUniversalIN4cute5tupleIJiiiiEEENS1_10collective13CollectiveMmaINS1_35MainloopSm100TmaUmmaWarpSpecializedILi14ELi2ELi2ENS5_IJNS4_1CILi1EEENSA_ILi2EEESB_EEEEENS5_IJNSA_ILi128EEENSA_ILi256EEENSA_ILi32EEEEEENS_12float_e5m2_tENS5_IJlSB_lEEESJ_SK_NS4_8TiledMMAINS4_8MMA_AtomIJNS4_10MMA_TraitsINS4_19SM100_MMA_F8F6F4_SSEJSJ_SJ_fSF_SG_NS4_17integral_constantINS4_4UMMA5MajorELSR_0EEESS_NSP_INSQ_7ScaleInELST_0EEESU_EEEEEENS4_6LayoutINS5_IJSB_SB_SB_EEENS5_IJNSA_ILi0EEESZ_SZ_EEEEENS5_IJNS4_10UnderscoreES12_S12_EEEEENS4_23SM90_TMA_LOAD_MULTICASTENS4_14ComposedLayoutINS4_7SwizzleILi1ELi4ELi3EEENS4_18smem_ptr_flag_bitsILi8EEENSX_INS5_IJNSA_ILi8EEESH_EEENS5_IJSH_SB_EEEEEEEvNS4_8identityENS4_13SM90_TMA_LOADES1F_vS1G_EENS_8epilogue10collective18CollectiveEpilogueINS1J_23Sm100TmaWarpSpecializedILi4ELi2ELi64ELb0ELb0EEEJSI_NS5_IJNSX_ISF_SB_EENSX_INSA_ILi64EEESB_EEEEESJ_SK_SJ_SK_NS1J_6fusion15FusionCallbacksIS1N_NS1S_17LinearCombinationISJ_fSJ_fLNS_15FloatRoundStyleE2EEESI_S1R_JEEENS4_5SM1004TMEM4LOAD26SM100_TMEM_LOAD_32dp32b64xES1H_NS16_INS17_ILi2ELi4ELi3EEES1A_NSX_INS5_IJS1B_S1P_EEENS5_IJS1P_SB_EEEEEEENS4_39AutoVectorizingCopyWithAssumedAlignmentILi128EEENS4_14SM90_TMA_STOREES26_S28_S28_EEEvvEEEEvNT_6ParamsE:
	.zero		2944


//--------------------- SYMBOLS --------------------------

	.type		.nv.reservedSmem.offset0,@object
	.size		.nv.reservedSmem.offset0,0x4
	.type		.nv.reservedSmem.cap,@object
	.size		.nv.reservedSmem.cap,0x4
	.type		__assertfail,@function
